// auto-generated by cutlass_sweep.gemm — config: {"arch": "sm_100", "cluster_m": 8, "cluster_n": 1, "dtype": "fp16", "dtype_b": "fp16", "layout": "nt", "stages": 0, "tile_k": 64, "tile_m": 128, "tile_n": 128}
#include "cutlass/cutlass.h"
#include "cutlass/gemm/collective/collective_builder.hpp"
#include "cutlass/gemm/device/gemm_universal_adapter.h"
#include "cutlass/gemm/kernel/gemm_universal.hpp"
#include "cutlass/epilogue/collective/collective_builder.hpp"

using ElemA = cutlass::half_t;
using ElemB = cutlass::half_t;
using ElemCD = cutlass::half_t;
using Acc  = float;
using TileShape    = cute::Shape<cute::_128, cute::_128, cute::_64>;
using ClusterShape = cute::Shape<cute::_8, cute::_1, cute::_1>;

using CollectiveEpilogue = typename cutlass::epilogue::collective::CollectiveBuilder<
    cutlass::arch::Sm100, cutlass::arch::OpClassTensorOp,
    TileShape, ClusterShape,
    cutlass::epilogue::collective::EpilogueTileAuto,
    Acc, Acc,
    ElemCD, cutlass::layout::RowMajor, 128 / cutlass::sizeof_bits<ElemCD>::value,
    ElemCD, cutlass::layout::RowMajor, 128 / cutlass::sizeof_bits<ElemCD>::value,
    cutlass::epilogue::collective::EpilogueScheduleAuto
  >::CollectiveOp;

using CollectiveMainloop = typename cutlass::gemm::collective::CollectiveBuilder<
    cutlass::arch::Sm100, cutlass::arch::OpClassTensorOp,
    ElemA, cutlass::layout::RowMajor, 128 / cutlass::sizeof_bits<ElemA>::value,
    ElemB, cutlass::layout::ColumnMajor, 128 / cutlass::sizeof_bits<ElemB>::value,
    Acc,
    TileShape, ClusterShape,
    cutlass::gemm::collective::StageCountAutoCarveout<static_cast<int>(sizeof(typename CollectiveEpilogue::SharedStorage))>,
    cutlass::gemm::collective::KernelScheduleAuto
  >::CollectiveOp;

using GemmKernel = cutlass::gemm::kernel::GemmUniversal<
    cute::Shape<int,int,int,int>,
    CollectiveMainloop,
    CollectiveEpilogue
>;
using Gemm = cutlass::gemm::device::GemmUniversalAdapter<GemmKernel>;

// Force the device kernel symbol into the cubin without needing a host main.
auto* _anchor = &cutlass::device_kernel<GemmKernel>;


// ===== COMPILED SASS (sm_100a) =====

	.target	sm_100a

	.elftype	@"ET_EXEC"


//--------------------- .note.nv.tkinfo           --------------------------
	.section	.note.nv.tkinfo,"",@"SHT_NOTE"
	.sectionflags	@"SHF_NOTE_NV_TKINFO"
	.tkinfo
        /*0018*/ 	.word	0x00000002
        /*0030*/ 	.string	""
        /*0030*/ 	.string	"ptxas"
        /*0030*/ 	.string	"Cuda compilation tools, release 13.0, V13.0.88"
        /*0030*/ 	.string	"Build cuda_13.0.r13.0/compiler.36424714_0"
        /*0030*/ 	.string	"-arch sm_100a -m 64 "



//--------------------- .note.nv.cuinfo           --------------------------
	.section	.note.nv.cuinfo,"",@"SHT_NOTE"
	.sectionflags	@"SHF_NOTE_NV_CUINFO"
        /*0018*/ 	.short	0x0002
        /*001a*/ 	.short	0x0064
        /*001c*/ 	.short	0x0082
	.zero		2


//--------------------- .nv.info                  --------------------------
	.section	.nv.info,"",@"SHT_CUDA_INFO"
	.align	4


	//----- nvinfo : EIATTR_REGCOUNT
	.align		4
        /*0000*/ 	.byte	0x04, 0x2f
        /*0002*/ 	.short	(.L_19 - .L_18)
	.align		4
.L_18:
        /*0004*/ 	.word	index@(_ZN7cutlass13device_kernelINS_4gemm6kernel13GemmUniversalIN4cute5tupleIJiiiiEEENS1_10collective13CollectiveMmaINS1_35MainloopSm100TmaUmmaWarpSpecializedILi13ELi2ELi4ENS5_IJNS4_1CILi8EEENSA_ILi1EEESC_EEEEENS5_IJNSA_ILi128EEESF_NSA_ILi64EEEEEENS_6half_tENS5_IJlSC_lEEESI_SJ_NS4_8TiledMMAINS4_8MMA_AtomIJNS4_26SM100_MMA_F16BF16_2x1SM_SSISI_SI_fLi128ELi128ELNS4_4UMMA5MajorE0ELSO_0ELNSN_7ScaleInE0ELSP_0EEEEEENS4_6LayoutINS5_IJSC_SC_SC_EEENS5_IJNSA_ILi0EEESU_SU_EEEEENS5_IJNS4_10UnderscoreESX_SX_EEEEENS4_18SM100_TMA_2SM_LOADENS4_14ComposedLayoutINS4_7SwizzleILi3ELi4ELi3EEENS4_18smem_ptr_flag_bitsILi16EEENSS_INS5_IJSB_SG_EEENS5_IJSG_SC_EEEEEEEvNS4_8identityENS4_28SM100_TMA_2SM_LOAD_MULTICASTES19_vS1A_EENS_8epilogue10collective18CollectiveEpilogueINS1D_23Sm100TmaWarpSpecializedILi4ELi2ELi16ELb1ELb0EEEJNS5_IJSG_SF_SG_EEENS5_IJNSS_ISG_SC_EENSS_INS5_IJNSA_ILi16EEENSA_ILi2EEEEEENS5_IJSC_SG_EEEEEEEESI_SJ_SI_SJ_NS1D_6fusion15FusionCallbacksIS1H_NS1Q_17LinearCombinationISI_fSI_fLNS_15FloatRoundStyleE2EEES1I_S1P_JEEENS4_5SM1004TMEM4LOAD26SM100_TMEM_LOAD_32dp32b16xENS4_13SM90_TMA_LOADENS11_INS12_ILi1ELi4ELi3EEES15_NSS_INS5_IJSB_S1K_EEENS5_IJS1K_SC_EEEEEEENS4_39AutoVectorizingCopyWithAssumedAlignmentILi128EEENS4_14SM90_TMA_STOREES25_S27_S27_EEEvvEEEEvNT_6ParamsE)
        /*0008*/ 	.word	0x00000044


	//----- nvinfo : EIATTR_FRAME_SIZE
	.align		4
.L_19:
        /*000c*/ 	.byte	0x04, 0x11
        /*000e*/ 	.short	(.L_21 - .L_20)
	.align		4
.L_20:
        /*0010*/ 	.word	index@($__internal_2_$__cuda_sm10x_tcgen05_guardrail_trap_unallocated_columns_being_dealloced)
        /*0014*/ 	.word	0x00000000


	//----- nvinfo : EIATTR_FRAME_SIZE
	.align		4
.L_21:
        /*0018*/ 	.byte	0x04, 0x11
        /*001a*/ 	.short	(.L_23 - .L_22)
	.align		4
.L_22:
        /*001c*/ 	.word	index@($__internal_1_$__cuda_sm10x_tcgen05_guardrail_trap_phase_invalid_during_alloc)
        /*0020*/ 	.word	0x00000000


	//----- nvinfo : EIATTR_FRAME_SIZE
	.align		4
.L_23:
        /*0024*/ 	.byte	0x04, 0x11
        /*0026*/ 	.short	(.L_25 - .L_24)
	.align		4
.L_24:
        /*0028*/ 	.word	index@($__internal_0_$__cuda_sm10x_tcgen05_guardrail_trap_col_being_dealloced_not_returned_by_alloc)
        /*002c*/ 	.word	0x00000000


	//----- nvinfo : EIATTR_FRAME_SIZE
	.align		4
.L_25:
        /*0030*/ 	.byte	0x04, 0x11
        /*0032*/ 	.short	(.L_27 - .L_26)
	.align		4
.L_26:
        /*0034*/ 	.word	index@(_ZN7cutlass13device_kernelINS_4gemm6kernel13GemmUniversalIN4cute5tupleIJiiiiEEENS1_10collective13CollectiveMmaINS1_35MainloopSm100TmaUmmaWarpSpecializedILi13ELi2ELi4ENS5_IJNS4_1CILi8EEENSA_ILi1EEESC_EEEEENS5_IJNSA_ILi128EEESF_NSA_ILi64EEEEEENS_6half_tENS5_IJlSC_lEEESI_SJ_NS4_8TiledMMAINS4_8MMA_AtomIJNS4_26SM100_MMA_F16BF16_2x1SM_SSISI_SI_fLi128ELi128ELNS4_4UMMA5MajorE0ELSO_0ELNSN_7ScaleInE0ELSP_0EEEEEENS4_6LayoutINS5_IJSC_SC_SC_EEENS5_IJNSA_ILi0EEESU_SU_EEEEENS5_IJNS4_10UnderscoreESX_SX_EEEEENS4_18SM100_TMA_2SM_LOADENS4_14ComposedLayoutINS4_7SwizzleILi3ELi4ELi3EEENS4_18smem_ptr_flag_bitsILi16EEENSS_INS5_IJSB_SG_EEENS5_IJSG_SC_EEEEEEEvNS4_8identityENS4_28SM100_TMA_2SM_LOAD_MULTICASTES19_vS1A_EENS_8epilogue10collective18CollectiveEpilogueINS1D_23Sm100TmaWarpSpecializedILi4ELi2ELi16ELb1ELb0EEEJNS5_IJSG_SF_SG_EEENS5_IJNSS_ISG_SC_EENSS_INS5_IJNSA_ILi16EEENSA_ILi2EEEEEENS5_IJSC_SG_EEEEEEEESI_SJ_SI_SJ_NS1D_6fusion15FusionCallbacksIS1H_NS1Q_17LinearCombinationISI_fSI_fLNS_15FloatRoundStyleE2EEES1I_S1P_JEEENS4_5SM1004TMEM4LOAD26SM100_TMEM_LOAD_32dp32b16xENS4_13SM90_TMA_LOADENS11_INS12_ILi1ELi4ELi3EEES15_NSS_INS5_IJSB_S1K_EEENS5_IJS1K_SC_EEEEEEENS4_39AutoVectorizingCopyWithAssumedAlignmentILi128EEENS4_14SM90_TMA_STOREES25_S27_S27_EEEvvEEEEvNT_6ParamsE)
        /*0038*/ 	.word	0x00000000


	//----- nvinfo : EIATTR_MIN_STACK_SIZE
	.align		4
.L_27:
        /*003c*/ 	.byte	0x04, 0x12
        /*003e*/ 	.short	(.L_29 - .L_28)
	.align		4
.L_28:
        /*0040*/ 	.word	index@(_ZN7cutlass13device_kernelINS_4gemm6kernel13GemmUniversalIN4cute5tupleIJiiiiEEENS1_10collective13CollectiveMmaINS1_35MainloopSm100TmaUmmaWarpSpecializedILi13ELi2ELi4ENS5_IJNS4_1CILi8EEENSA_ILi1EEESC_EEEEENS5_IJNSA_ILi128EEESF_NSA_ILi64EEEEEENS_6half_tENS5_IJlSC_lEEESI_SJ_NS4_8TiledMMAINS4_8MMA_AtomIJNS4_26SM100_MMA_F16BF16_2x1SM_SSISI_SI_fLi128ELi128ELNS4_4UMMA5MajorE0ELSO_0ELNSN_7ScaleInE0ELSP_0EEEEEENS4_6LayoutINS5_IJSC_SC_SC_EEENS5_IJNSA_ILi0EEESU_SU_EEEEENS5_IJNS4_10UnderscoreESX_SX_EEEEENS4_18SM100_TMA_2SM_LOADENS4_14ComposedLayoutINS4_7SwizzleILi3ELi4ELi3EEENS4_18smem_ptr_flag_bitsILi16EEENSS_INS5_IJSB_SG_EEENS5_IJSG_SC_EEEEEEEvNS4_8identityENS4_28SM100_TMA_2SM_LOAD_MULTICASTES19_vS1A_EENS_8epilogue10collective18CollectiveEpilogueINS1D_23Sm100TmaWarpSpecializedILi4ELi2ELi16ELb1ELb0EEEJNS5_IJSG_SF_SG_EEENS5_IJNSS_ISG_SC_EENSS_INS5_IJNSA_ILi16EEENSA_ILi2EEEEEENS5_IJSC_SG_EEEEEEEESI_SJ_SI_SJ_NS1D_6fusion15FusionCallbacksIS1H_NS1Q_17LinearCombinationISI_fSI_fLNS_15FloatRoundStyleE2EEES1I_S1P_JEEENS4_5SM1004TMEM4LOAD26SM100_TMEM_LOAD_32dp32b16xENS4_13SM90_TMA_LOADENS11_INS12_ILi1ELi4ELi3EEES15_NSS_INS5_IJSB_S1K_EEENS5_IJS1K_SC_EEEEEEENS4_39AutoVectorizingCopyWithAssumedAlignmentILi128EEENS4_14SM90_TMA_STOREES25_S27_S27_EEEvvEEEEvNT_6ParamsE)
        /*0044*/ 	.word	0x00000000
.L_29:


//--------------------- .nv.compat                --------------------------
	.section	.nv.compat,"",@"SHT_CUDA_COMPAT_INFO"
	.align	4
        /*0000*/ 	.byte	0x02, 0x09, 0x01, 0x00, 0x02, 0x02, 0x02, 0x00, 0x02, 0x05, 0x05, 0x00, 0x03, 0x07, 0x01, 0x01
        /*0010*/ 	.byte	0x02, 0x03, 0x01, 0x00, 0x02, 0x06, 0x01, 0x00, 0x04, 0x0b, 0x08, 0x00, 0x09, 0x00, 0x00, 0x00
        /*0020*/ 	.byte	0x00, 0x00, 0x00, 0x00


//--------------------- .nv.info._ZN7cutlass13device_kernelINS_4gemm6kernel13GemmUniversalIN4cute5tupleIJiiiiEEENS1_10collective13CollectiveMmaINS1_35MainloopSm100TmaUmmaWarpSpecializedILi13ELi2ELi4ENS5_IJNS4_1CILi8EEENSA_ILi1EEESC_EEEEENS5_IJNSA_ILi128EEESF_NSA_ILi64EEEEEENS_6half_tENS5_IJlSC_lEEESI_SJ_NS4_8TiledMMAINS4_8MMA_AtomIJNS4_26SM100_MMA_F16BF16_2x1SM_SSISI_SI_fLi128ELi128ELNS4_4UMMA5MajorE0ELSO_0ELNSN_7ScaleInE0ELSP_0EEEEEENS4_6LayoutINS5_IJSC_SC_SC_EEENS5_IJNSA_ILi0EEESU_SU_EEEEENS5_IJNS4_10UnderscoreESX_SX_EEEEENS4_18SM100_TMA_2SM_LOADENS4_14ComposedLayoutINS4_7SwizzleILi3ELi4ELi3EEENS4_18smem_ptr_flag_bitsILi16EEENSS_INS5_IJSB_SG_EEENS5_IJSG_SC_EEEEEEEvNS4_8identityENS4_28SM100_TMA_2SM_LOAD_MULTICASTES19_vS1A_EENS_8epilogue10collective18CollectiveEpilogueINS1D_23Sm100TmaWarpSpecializedILi4ELi2ELi16ELb1ELb0EEEJNS5_IJSG_SF_SG_EEENS5_IJNSS_ISG_SC_EENSS_INS5_IJNSA_ILi16EEENSA_ILi2EEEEEENS5_IJSC_SG_EEEEEEEESI_SJ_SI_SJ_NS1D_6fusion15FusionCallbacksIS1H_NS1Q_17LinearCombinationISI_fSI_fLNS_15FloatRoundStyleE2EEES1I_S1P_JEEENS4_5SM1004TMEM4LOAD26SM100_TMEM_LOAD_32dp32b16xENS4_13SM90_TMA_LOADENS11_INS12_ILi1ELi4ELi3EEES15_NSS_INS5_IJSB_S1K_EEENS5_IJS1K_SC_EEEEEEENS4_39AutoVectorizingCopyWithAssumedAlignmentILi128EEENS4_14SM90_TMA_STOREES25_S27_S27_EEEvvEEEEvNT_6ParamsE --------------------------
	.section	.nv.info._ZN7cutlass13device_kernelINS_4gemm6kernel13GemmUniversalIN4cute5tupleIJiiiiEEENS1_10collective13CollectiveMmaINS1_35MainloopSm100TmaUmmaWarpSpecializedILi13ELi2ELi4ENS5_IJNS4_1CILi8EEENSA_ILi1EEESC_EEEEENS5_IJNSA_ILi128EEESF_NSA_ILi64EEEEEENS_6half_tENS5_IJlSC_lEEESI_SJ_NS4_8TiledMMAINS4_8MMA_AtomIJNS4_26SM100_MMA_F16BF16_2x1SM_SSISI_SI_fLi128ELi128ELNS4_4UMMA5MajorE0ELSO_0ELNSN_7ScaleInE0ELSP_0EEEEEENS4_6LayoutINS5_IJSC_SC_SC_EEENS5_IJNSA_ILi0EEESU_SU_EEEEENS5_IJNS4_10UnderscoreESX_SX_EEEEENS4_18SM100_TMA_2SM_LOADENS4_14ComposedLayoutINS4_7SwizzleILi3ELi4ELi3EEENS4_18smem_ptr_flag_bitsILi16EEENSS_INS5_IJSB_SG_EEENS5_IJSG_SC_EEEEEEEvNS4_8identityENS4_28SM100_TMA_2SM_LOAD_MULTICASTES19_vS1A_EENS_8epilogue10collective18CollectiveEpilogueINS1D_23Sm100TmaWarpSpecializedILi4ELi2ELi16ELb1ELb0EEEJNS5_IJSG_SF_SG_EEENS5_IJNSS_ISG_SC_EENSS_INS5_IJNSA_ILi16EEENSA_ILi2EEEEEENS5_IJSC_SG_EEEEEEEESI_SJ_SI_SJ_NS1D_6fusion15FusionCallbacksIS1H_NS1Q_17LinearCombinationISI_fSI_fLNS_15FloatRoundStyleE2EEES1I_S1P_JEEENS4_5SM1004TMEM4LOAD26SM100_TMEM_LOAD_32dp32b16xENS4_13SM90_TMA_LOADENS11_INS12_ILi1ELi4ELi3EEES15_NSS_INS5_IJSB_S1K_EEENS5_IJS1K_SC_EEEEEEENS4_39AutoVectorizingCopyWithAssumedAlignmentILi128EEENS4_14SM90_TMA_STOREES25_S27_S27_EEEvvEEEEvNT_6ParamsE,"",@"SHT_CUDA_INFO"
	.sectionflags	@""
	.align	4


	//----- nvinfo : EIATTR_CUDA_API_VERSION
	.align		4
        /*0000*/ 	.byte	0x04, 0x37
        /*0002*/ 	.short	(.L_31 - .L_30)
.L_30:
        /*0004*/ 	.word	0x00000082


	//----- nvinfo : EIATTR_KPARAM_INFO
	.align		4
.L_31:
        /*0008*/ 	.byte	0x04, 0x17
        /*000a*/ 	.short	(.L_33 - .L_32)
.L_32:
        /*000c*/ 	.word	0x00000000
        /*0010*/ 	.short	0x0000
        /*0012*/ 	.short	0x0000
        /*0014*/ 	.byte	0x00, 0xf0, 0x01, 0x20


	//----- nvinfo : EIATTR_AT_ENTRY_FRAGMENTS
	.align		4
.L_33:
        /*0018*/ 	.byte	0x04, 0x4f
        /*001a*/ 	.short	(.L_35 - .L_34)


	//   ....[0]....
.L_34:
        /*001c*/ 	.word	0x00000007


	//----- nvinfo : EIATTR_RESERVED_SMEM_USED
	.align		4
.L_35:
        /*0020*/ 	.byte	0x01, 0x41
	.zero		2


	//----- nvinfo : EIATTR_SPARSE_MMA_MASK
	.align		4
        /*0024*/ 	.byte	0x03, 0x50
        /*0026*/ 	.short	0x0000


	//----- nvinfo : EIATTR_TCGEN05_2CTA_USED
	.align		4
        /*0028*/ 	.byte	0x01, 0x52
	.zero		2


	//----- nvinfo : EIATTR_MAXREG_COUNT
	.align		4
        /*002c*/ 	.byte	0x03, 0x1b
        /*002e*/ 	.short	0x00ff


	//----- nvinfo : EIATTR_NUM_BARRIERS
	.align		4
        /*0030*/ 	.byte	0x02, 0x4c
        /*0032*/ 	.byte	0x07
	.zero		1


	//----- nvinfo : EIATTR_EXTERNS
	.align		4
        /*0034*/ 	.byte	0x04, 0x0f
        /*0036*/ 	.short	(.L_37 - .L_36)


	//   ....[0]....
	.align		4
.L_36:
        /*0038*/ 	.word	index@(__assertfail)


	//----- nvinfo : EIATTR_MERCURY_ISA_VERSION
	.align		4
.L_37:
        /*003c*/ 	.byte	0x03, 0x5f
        /*003e*/ 	.short	0x0101


	//----- nvinfo : EIATTR_INT_WARP_WIDE_INSTR_OFFSETS
	.align		4
        /*0040*/ 	.byte	0x04, 0x31
        /*0042*/ 	.short	(.L_39 - .L_38)


	//   ....[0]....
.L_38:
        /*0044*/ 	.word	0x00000ec0


	//   ....[1]....
        /*0048*/ 	.word	0x00000f60


	//   ....[2]....
        /*004c*/ 	.word	0x00004990


	//   ....[3]....
        /*0050*/ 	.word	0x000049c0


	//   ....[4]....
        /*0054*/ 	.word	0x000049e0


	//   ....[5]....
        /*0058*/ 	.word	0x000055a0


	//   ....[6]....
        /*005c*/ 	.word	0x00005640


	//   ....[7]....
        /*0060*/ 	.word	0x000056f0


	//   ....[8]....
        /*0064*/ 	.word	0x00005770


	//   ....[9]....
        /*0068*/ 	.word	0x00005820


	//   ....[10]....
        /*006c*/ 	.word	0x000058d0


	//   ....[11]....
        /*0070*/ 	.word	0x00005950


	//   ....[12]....
        /*0074*/ 	.word	0x00005a10


	//   ....[13]....
        /*0078*/ 	.word	0x00005ad0


	//   ....[14]....
        /*007c*/ 	.word	0x00005b80


	//   ....[15]....
        /*0080*/ 	.word	0x00005c70


	//   ....[16]....
        /*0084*/ 	.word	0x00005d50


	//----- nvinfo : EIATTR_COOP_GROUP_MASK_REGIDS
	.align		4
.L_39:
        /*0088*/ 	.byte	0x04, 0x29
        /*008a*/ 	.short	(.L_41 - .L_40)


	//   ....[0]....
.L_40:
        /*008c*/ 	.word	0xffffffff


	//   ....[1]....
        /*0090*/ 	.word	0xffffffff


	//   ....[2]....
        /*0094*/ 	.word	0xffffffff


	//   ....[3]....
        /*0098*/ 	.word	0xffffffff


	//   ....[4]....
        /*009c*/ 	.word	0xffffffff


	//   ....[5]....
        /*00a0*/ 	.word	0xffffffff


	//   ....[6]....
        /*00a4*/ 	.word	0xffffffff


	//   ....[7]....
        /*00a8*/ 	.word	0xffffffff


	//   ....[8]....
        /*00ac*/ 	.word	0xffffffff


	//   ....[9]....
        /*00b0*/ 	.word	0xffffffff


	//   ....[10]....
        /*00b4*/ 	.word	0xffffffff


	//   ....[11]....
        /*00b8*/ 	.word	0xffffffff


	//   ....[12]....
        /*00bc*/ 	.word	0xffffffff


	//   ....[13]....
        /*00c0*/ 	.word	0xffffffff


	//----- nvinfo : EIATTR_COOP_GROUP_INSTR_OFFSETS
	.align		4
.L_41:
        /*00c4*/ 	.byte	0x04, 0x28
        /*00c6*/ 	.short	(.L_43 - .L_42)


	//   ....[0]....
.L_42:
        /*00c8*/ 	.word	0x000000b0


	//   ....[1]....
        /*00cc*/ 	.word	0x00000520


	//   ....[2]....
        /*00d0*/ 	.word	0x00000830


	//   ....[3]....
        /*00d4*/ 	.word	0x000009c0


	//   ....[4]....
        /*00d8*/ 	.word	0x00000ab0


	//   ....[5]....
        /*00dc*/ 	.word	0x00000c10


	//   ....[6]....
        /*00e0*/ 	.word	0x00000da0


	//   ....[7]....
        /*00e4*/ 	.word	0x00000fe0


	//   ....[8]....
        /*00e8*/ 	.word	0x000023b0


	//   ....[9]....
        /*00ec*/ 	.word	0x00003770


	//   ....[10]....
        /*00f0*/ 	.word	0x00003c40


	//   ....[11]....
        /*00f4*/ 	.word	0x00003c70


	//   ....[12]....
        /*00f8*/ 	.word	0x00004890


	//   ....[13]....
        /*00fc*/ 	.word	0x00004aa0


	//----- nvinfo : EIATTR_VRC_CTA_INIT_COUNT
	.align		4
.L_43:
        /*0100*/ 	.byte	0x02, 0x4a
        /*0102*/ 	.byte	0x80
	.zero		1


	//----- nvinfo : EIATTR_SYSCALL_OFFSETS
	.align		4
        /*0104*/ 	.byte	0x04, 0x46
        /*0106*/ 	.short	(.L_45 - .L_44)


	//   ....[0]....
.L_44:
        /*0108*/ 	.word	0x000068e0


	//   ....[1]....
        /*010c*/ 	.word	0x000069d0


	//   ....[2]....
        /*0110*/ 	.word	0x00007170


	//   ....[3]....
        /*0114*/ 	.word	0x00007aa0


	//   ....[4]....
        /*0118*/ 	.word	0x00008370


	//   ....[5]....
        /*011c*/ 	.word	0x00008c40


	//----- nvinfo : EIATTR_MBARRIER_INSTR_OFFSETS
	.align		4
.L_45:
        /*0120*/ 	.byte	0x04, 0x39
        /*0122*/ 	.short	(.L_47 - .L_46)


	//   ....[0]....
.L_46:
        /*0124*/ 	.word	0x00000670
        /*0128*/ 	.word	0x000000ff
        /*012c*/ 	.word	0x00000000
        /*0130*/ 	.short	0x0100
        /*0132*/ 	.byte	0x04
	.zero		1


	//   ....[1]....
        /*0134*/ 	.word	0x00000680
        /*0138*/ 	.word	0x000000ff
        /*013c*/ 	.word	0x00000068
        /*0140*/ 	.short	0x0100
        /*0142*/ 	.byte	0x04
	.zero		1


	//   ....[2]....
        /*0144*/ 	.word	0x00000690
        /*0148*/ 	.word	0x000000ff
        /*014c*/ 	.word	0x00000008
        /*0150*/ 	.short	0x0100
        /*0152*/ 	.byte	0x04
	.zero		1


	//   ....[3]....
        /*0154*/ 	.word	0x000006a0
        /*0158*/ 	.word	0x000000ff
        /*015c*/ 	.word	0x00000070
        /*0160*/ 	.short	0x0100
        /*0162*/ 	.byte	0x04
	.zero		1


	//   ....[4]....
        /*0164*/ 	.word	0x000006b0
        /*0168*/ 	.word	0x000000ff
        /*016c*/ 	.word	0x00000010
        /*0170*/ 	.short	0x0100
        /*0172*/ 	.byte	0x04
	.zero		1


	//   ....[5]....
        /*0174*/ 	.word	0x000006c0
        /*0178*/ 	.word	0x000000ff
        /*017c*/ 	.word	0x00000078
        /*0180*/ 	.short	0x0100
        /*0182*/ 	.byte	0x04
	.zero		1


	//   ....[6]....
        /*0184*/ 	.word	0x000006d0
        /*0188*/ 	.word	0x000000ff
        /*018c*/ 	.word	0x00000018
        /*0190*/ 	.short	0x0100
        /*0192*/ 	.byte	0x04
	.zero		1


	//   ....[7]....
        /*0194*/ 	.word	0x000006e0
        /*0198*/ 	.word	0x000000ff
        /*019c*/ 	.word	0x00000080
        /*01a0*/ 	.short	0x0100
        /*01a2*/ 	.byte	0x04
	.zero		1


	//   ....[8]....
        /*01a4*/ 	.word	0x000006f0
        /*01a8*/ 	.word	0x000000ff
        /*01ac*/ 	.word	0x00000020
        /*01b0*/ 	.short	0x0100
        /*01b2*/ 	.byte	0x04
	.zero		1


	//   ....[9]....
        /*01b4*/ 	.word	0x00000700
        /*01b8*/ 	.word	0x000000ff
        /*01bc*/ 	.word	0x00000088
        /*01c0*/ 	.short	0x0100
        /*01c2*/ 	.byte	0x04
	.zero		1


	//   ....[10]....
        /*01c4*/ 	.word	0x00000710
        /*01c8*/ 	.word	0x000000ff
        /*01cc*/ 	.word	0x00000028
        /*01d0*/ 	.short	0x0100
        /*01d2*/ 	.byte	0x04
	.zero		1


	//   ....[11]....
        /*01d4*/ 	.word	0x00000720
        /*01d8*/ 	.word	0x000000ff
        /*01dc*/ 	.word	0x00000090
        /*01e0*/ 	.short	0x0100
        /*01e2*/ 	.byte	0x04
	.zero		1


	//   ....[12]....
        /*01e4*/ 	.word	0x00000730
        /*01e8*/ 	.word	0x000000ff
        /*01ec*/ 	.word	0x00000030
        /*01f0*/ 	.short	0x0100
        /*01f2*/ 	.byte	0x04
	.zero		1


	//   ....[13]....
        /*01f4*/ 	.word	0x00000740
        /*01f8*/ 	.word	0x000000ff
        /*01fc*/ 	.word	0x00000098
        /*0200*/ 	.short	0x0100
        /*0202*/ 	.byte	0x04
	.zero		1


	//   ....[14]....
        /*0204*/ 	.word	0x00000750
        /*0208*/ 	.word	0x000000ff
        /*020c*/ 	.word	0x00000038
        /*0210*/ 	.short	0x0100
        /*0212*/ 	.byte	0x04
	.zero		1


	//   ....[15]....
        /*0214*/ 	.word	0x00000760
        /*0218*/ 	.word	0x000000ff
        /*021c*/ 	.word	0x000000a0
        /*0220*/ 	.short	0x0100
        /*0222*/ 	.byte	0x04
	.zero		1


	//   ....[16]....
        /*0224*/ 	.word	0x00000770
        /*0228*/ 	.word	0x000000ff
        /*022c*/ 	.word	0x00000040
        /*0230*/ 	.short	0x0100
        /*0232*/ 	.byte	0x04
	.zero		1


	//   ....[17]....
        /*0234*/ 	.word	0x00000780
        /*0238*/ 	.word	0x000000ff
        /*023c*/ 	.word	0x000000a8
        /*0240*/ 	.short	0x0100
        /*0242*/ 	.byte	0x04
	.zero		1


	//   ....[18]....
        /*0244*/ 	.word	0x00000790
        /*0248*/ 	.word	0x000000ff
        /*024c*/ 	.word	0x00000048
        /*0250*/ 	.short	0x0100
        /*0252*/ 	.byte	0x04
	.zero		1


	//   ....[19]....
        /*0254*/ 	.word	0x000007a0
        /*0258*/ 	.word	0x000000ff
        /*025c*/ 	.word	0x000000b0
        /*0260*/ 	.short	0x0100
        /*0262*/ 	.byte	0x04
	.zero		1


	//   ....[20]....
        /*0264*/ 	.word	0x000007b0
        /*0268*/ 	.word	0x000000ff
        /*026c*/ 	.word	0x00000050
        /*0270*/ 	.short	0x0100
        /*0272*/ 	.byte	0x04
	.zero		1


	//   ....[21]....
        /*0274*/ 	.word	0x000007c0
        /*0278*/ 	.word	0x000000ff
        /*027c*/ 	.word	0x000000b8
        /*0280*/ 	.short	0x0100
        /*0282*/ 	.byte	0x04
	.zero		1


	//   ....[22]....
        /*0284*/ 	.word	0x000007d0
        /*0288*/ 	.word	0x000000ff
        /*028c*/ 	.word	0x00000058
        /*0290*/ 	.short	0x0100
        /*0292*/ 	.byte	0x04
	.zero		1


	//   ....[23]....
        /*0294*/ 	.word	0x000007e0
        /*0298*/ 	.word	0x000000ff
        /*029c*/ 	.word	0x000000c0
        /*02a0*/ 	.short	0x0100
        /*02a2*/ 	.byte	0x04
	.zero		1


	//   ....[24]....
        /*02a4*/ 	.word	0x000007f0
        /*02a8*/ 	.word	0x000000ff
        /*02ac*/ 	.word	0x00000060
        /*02b0*/ 	.short	0x0100
        /*02b2*/ 	.byte	0x04
	.zero		1


	//   ....[25]....
        /*02b4*/ 	.word	0x00000800
        /*02b8*/ 	.word	0x000000ff
        /*02bc*/ 	.word	0x000000c8
        /*02c0*/ 	.short	0x0100
        /*02c2*/ 	.byte	0x04
	.zero		1


	//   ....[26]....
        /*02c4*/ 	.word	0x00000930
        /*02c8*/ 	.word	0x000000ff
        /*02cc*/ 	.word	0x000000d0
        /*02d0*/ 	.short	0x0100
        /*02d2*/ 	.byte	0x04
	.zero		1


	//   ....[27]....
        /*02d4*/ 	.word	0x00000940
        /*02d8*/ 	.word	0x000000ff
        /*02dc*/ 	.word	0x000000f0
        /*02e0*/ 	.short	0x0100
        /*02e2*/ 	.byte	0x04
	.zero		1


	//   ....[28]....
        /*02e4*/ 	.word	0x00000950
        /*02e8*/ 	.word	0x000000ff
        /*02ec*/ 	.word	0x000000d8
        /*02f0*/ 	.short	0x0100
        /*02f2*/ 	.byte	0x04
	.zero		1


	//   ....[29]....
        /*02f4*/ 	.word	0x00000960
        /*02f8*/ 	.word	0x000000ff
        /*02fc*/ 	.word	0x000000f8
        /*0300*/ 	.short	0x0100
        /*0302*/ 	.byte	0x04
	.zero		1


	//   ....[30]....
        /*0304*/ 	.word	0x00000970
        /*0308*/ 	.word	0x000000ff
        /*030c*/ 	.word	0x000000e0
        /*0310*/ 	.short	0x0100
        /*0312*/ 	.byte	0x04
	.zero		1


	//   ....[31]....
        /*0314*/ 	.word	0x00000980
        /*0318*/ 	.word	0x000000ff
        /*031c*/ 	.word	0x00000100
        /*0320*/ 	.short	0x0100
        /*0322*/ 	.byte	0x04
	.zero		1


	//   ....[32]....
        /*0324*/ 	.word	0x00000990
        /*0328*/ 	.word	0x000000ff
        /*032c*/ 	.word	0x000000e8
        /*0330*/ 	.short	0x0100
        /*0332*/ 	.byte	0x04
	.zero		1


	//   ....[33]....
        /*0334*/ 	.word	0x000009a0
        /*0338*/ 	.word	0x000000ff
        /*033c*/ 	.word	0x00000108
        /*0340*/ 	.short	0x0100
        /*0342*/ 	.byte	0x04
	.zero		1


	//   ....[34]....
        /*0344*/ 	.word	0x00000a80
        /*0348*/ 	.word	0x000000ff
        /*034c*/ 	.word	0x00000110
        /*0350*/ 	.short	0x0100
        /*0352*/ 	.byte	0x06
	.zero		1


	//   ....[35]....
        /*0354*/ 	.word	0x00000a90
        /*0358*/ 	.word	0x000000ff
        /*035c*/ 	.word	0x00000118
        /*0360*/ 	.short	0x0100
        /*0362*/ 	.byte	0x06
	.zero		1


	//   ....[36]....
        /*0364*/ 	.word	0x00000bc0
        /*0368*/ 	.word	0x000000ff
        /*036c*/ 	.word	0x00000120
        /*0370*/ 	.short	0x0100
        /*0372*/ 	.byte	0x06
	.zero		1


	//   ....[37]....
        /*0374*/ 	.word	0x00000bd0
        /*0378*/ 	.word	0x000000ff
        /*037c*/ 	.word	0x00000130
        /*0380*/ 	.short	0x0100
        /*0382*/ 	.byte	0x06
	.zero		1


	//   ....[38]....
        /*0384*/ 	.word	0x00000be0
        /*0388*/ 	.word	0x000000ff
        /*038c*/ 	.word	0x00000128
        /*0390*/ 	.short	0x0100
        /*0392*/ 	.byte	0x06
	.zero		1


	//   ....[39]....
        /*0394*/ 	.word	0x00000bf0
        /*0398*/ 	.word	0x000000ff
        /*039c*/ 	.word	0x00000138
        /*03a0*/ 	.short	0x0100
        /*03a2*/ 	.byte	0x06
	.zero		1


	//   ....[40]....
        /*03a4*/ 	.word	0x00000d10
        /*03a8*/ 	.word	0x000000ff
        /*03ac*/ 	.word	0x00000140
        /*03b0*/ 	.short	0x0100
        /*03b2*/ 	.byte	0x04
	.zero		1


	//   ....[41]....
        /*03b4*/ 	.word	0x00000d20
        /*03b8*/ 	.word	0x000000ff
        /*03bc*/ 	.word	0x00000160
        /*03c0*/ 	.short	0x0100
        /*03c2*/ 	.byte	0x04
	.zero		1


	//   ....[42]....
        /*03c4*/ 	.word	0x00000d30
        /*03c8*/ 	.word	0x000000ff
        /*03cc*/ 	.word	0x00000148
        /*03d0*/ 	.short	0x0100
        /*03d2*/ 	.byte	0x04
	.zero		1


	//   ....[43]....
        /*03d4*/ 	.word	0x00000d40
        /*03d8*/ 	.word	0x000000ff
        /*03dc*/ 	.word	0x00000168
        /*03e0*/ 	.short	0x0100
        /*03e2*/ 	.byte	0x04
	.zero		1


	//   ....[44]....
        /*03e4*/ 	.word	0x00000d50
        /*03e8*/ 	.word	0x000000ff
        /*03ec*/ 	.word	0x00000150
        /*03f0*/ 	.short	0x0100
        /*03f2*/ 	.byte	0x04
	.zero		1


	//   ....[45]....
        /*03f4*/ 	.word	0x00000d60
        /*03f8*/ 	.word	0x000000ff
        /*03fc*/ 	.word	0x00000170
        /*0400*/ 	.short	0x0100
        /*0402*/ 	.byte	0x04
	.zero		1


	//   ....[46]....
        /*0404*/ 	.word	0x00000d70
        /*0408*/ 	.word	0x000000ff
        /*040c*/ 	.word	0x00000158
        /*0410*/ 	.short	0x0100
        /*0412*/ 	.byte	0x04
	.zero		1


	//   ....[47]....
        /*0414*/ 	.word	0x00000d80
        /*0418*/ 	.word	0x000000ff
        /*041c*/ 	.word	0x00000178
        /*0420*/ 	.short	0x0100
        /*0422*/ 	.byte	0x04
	.zero		1


	//   ....[48]....
        /*0424*/ 	.word	0x00000e70
        /*0428*/ 	.word	0x000000ff
        /*042c*/ 	.word	0x00000180
        /*0430*/ 	.short	0x0100
        /*0432*/ 	.byte	0x04
	.zero		1


	//   ....[49]....
        /*0434*/ 	.word	0x00000e80
        /*0438*/ 	.word	0x000000ff
        /*043c*/ 	.word	0x00000190
        /*0440*/ 	.short	0x0100
        /*0442*/ 	.byte	0x04
	.zero		1


	//   ....[50]....
        /*0444*/ 	.word	0x00000e90
        /*0448*/ 	.word	0x000000ff
        /*044c*/ 	.word	0x00000188
        /*0450*/ 	.short	0x0100
        /*0452*/ 	.byte	0x04
	.zero		1


	//   ....[51]....
        /*0454*/ 	.word	0x00000ea0
        /*0458*/ 	.word	0x000000ff
        /*045c*/ 	.word	0x00000198
        /*0460*/ 	.short	0x0100
        /*0462*/ 	.byte	0x04
	.zero		1


	//   ....[52]....
        /*0464*/ 	.word	0x00000fa0
        /*0468*/ 	.word	0x000000ff
        /*046c*/ 	.word	0x000001a0
        /*0470*/ 	.short	0x0100
        /*0472*/ 	.byte	0x06
	.zero		1


	//   ....[53]....
        /*0474*/ 	.word	0x00001bc0
        /*0478*/ 	.word	0x00000000
        /*047c*/ 	.word	0x00000190
        /*0480*/ 	.short	0x010a
        /*0482*/ 	.byte	0xff
	.zero		1


	//   ....[54]....
        /*0484*/ 	.word	0x00001bf0
        /*0488*/ 	.word	0x00000000
        /*048c*/ 	.word	0x00000180
        /*0490*/ 	.short	0x0101
        /*0492*/ 	.byte	0xff
	.zero		1


	//   ....[55]....
        /*0494*/ 	.word	0x00001cb0
        /*0498*/ 	.word	0x000000ff
        /*049c*/ 	.word	0x00000068
        /*04a0*/ 	.short	0x010a
        /*04a2*/ 	.byte	0x04
	.zero		1


	//   ....[56]....
        /*04a4*/ 	.word	0x00001d70
        /*04a8*/ 	.word	0x000000ff
        /*04ac*/ 	.word	0x00000068
        /*04b0*/ 	.short	0x010a
        /*04b2*/ 	.byte	0x21
	.zero		1


	//   ....[57]....
        /*04b4*/ 	.word	0x00001f40
        /*04b8*/ 	.word	0x000000ff
        /*04bc*/ 	.word	0x00000068
        /*04c0*/ 	.short	0x010a
        /*04c2*/ 	.byte	0x07
	.zero		1


	//   ....[58]....
        /*04c4*/ 	.word	0x00002040
        /*04c8*/ 	.word	0x000000ff
        /*04cc*/ 	.word	0x00000118
        /*04d0*/ 	.short	0x0101
        /*04d2*/ 	.byte	0x06
	.zero		1


	//   ....[59]....
        /*04d4*/ 	.word	0x00002060
        /*04d8*/ 	.word	0x000000ff
        /*04dc*/ 	.word	0x00000068
        /*04e0*/ 	.short	0x010a
        /*04e2*/ 	.byte	0x04
	.zero		1


	//   ....[60]....
        /*04e4*/ 	.word	0x000020e0
        /*04e8*/ 	.word	0x000000ff
        /*04ec*/ 	.word	0x00000068
        /*04f0*/ 	.short	0x010a
        /*04f2*/ 	.byte	0x11
	.zero		1


	//   ....[61]....
        /*04f4*/ 	.word	0x00002270
        /*04f8*/ 	.word	0x000000ff
        /*04fc*/ 	.word	0x00000068
        /*0500*/ 	.short	0x010a
        /*0502*/ 	.byte	0x08
	.zero		1


	//   ....[62]....
        /*0504*/ 	.word	0x000023e0
        /*0508*/ 	.word	0x00000003
        /*050c*/ 	.word	0x00000120
        /*0510*/ 	.short	0x010a
        /*0512*/ 	.byte	0xff
	.zero		1


	//   ....[63]....
        /*0514*/ 	.word	0x00002530
        /*0518*/ 	.word	0x00000000
        /*051c*/ 	.word	0x00000000
        /*0520*/ 	.short	0x0101
        /*0522*/ 	.byte	0xff
	.zero		1


	//   ....[64]....
        /*0524*/ 	.word	0x00002ae0
        /*0528*/ 	.word	0x000000ff
        /*052c*/ 	.word	0x00000000
        /*0530*/ 	.short	0x010a
        /*0532*/ 	.byte	0x04
	.zero		1


	//   ....[65]....
        /*0534*/ 	.word	0x00002b70
        /*0538*/ 	.word	0x000000ff
        /*053c*/ 	.word	0x00000000
        /*0540*/ 	.short	0x010a
        /*0542*/ 	.byte	0x05
	.zero		1


	//   ....[66]....
        /*0544*/ 	.word	0x00002c00
        /*0548*/ 	.word	0x000000ff
        /*054c*/ 	.word	0x00000000
        /*0550*/ 	.short	0x010a
        /*0552*/ 	.byte	0x05
	.zero		1


	//   ....[67]....
        /*0554*/ 	.word	0x00002c90
        /*0558*/ 	.word	0x000000ff
        /*055c*/ 	.word	0x00000000
        /*0560*/ 	.short	0x010a
        /*0562*/ 	.byte	0x05
	.zero		1


	//   ....[68]....
        /*0564*/ 	.word	0x00002d20
        /*0568*/ 	.word	0x000000ff
        /*056c*/ 	.word	0x00000000
        /*0570*/ 	.short	0x010a
        /*0572*/ 	.byte	0x05
	.zero		1


	//   ....[69]....
        /*0574*/ 	.word	0x00002db0
        /*0578*/ 	.word	0x000000ff
        /*057c*/ 	.word	0x00000000
        /*0580*/ 	.short	0x010a
        /*0582*/ 	.byte	0x05
	.zero		1


	//   ....[70]....
        /*0584*/ 	.word	0x00002e40
        /*0588*/ 	.word	0x000000ff
        /*058c*/ 	.word	0x00000000
        /*0590*/ 	.short	0x010a
        /*0592*/ 	.byte	0x05
	.zero		1


	//   ....[71]....
        /*0594*/ 	.word	0x00002ed0
        /*0598*/ 	.word	0x000000ff
        /*059c*/ 	.word	0x00000000
        /*05a0*/ 	.short	0x010a
        /*05a2*/ 	.byte	0x05
	.zero		1


	//   ....[72]....
        /*05a4*/ 	.word	0x00002f60
        /*05a8*/ 	.word	0x000000ff
        /*05ac*/ 	.word	0x00000000
        /*05b0*/ 	.short	0x010a
        /*05b2*/ 	.byte	0x05
	.zero		1


	//   ....[73]....
        /*05b4*/ 	.word	0x00002ff0
        /*05b8*/ 	.word	0x000000ff
        /*05bc*/ 	.word	0x00000000
        /*05c0*/ 	.short	0x010a
        /*05c2*/ 	.byte	0x05
	.zero		1


	//   ....[74]....
        /*05c4*/ 	.word	0x00003080
        /*05c8*/ 	.word	0x000000ff
        /*05cc*/ 	.word	0x00000000
        /*05d0*/ 	.short	0x010a
        /*05d2*/ 	.byte	0x05
	.zero		1


	//   ....[75]....
        /*05d4*/ 	.word	0x00003110
        /*05d8*/ 	.word	0x000000ff
        /*05dc*/ 	.word	0x00000000
        /*05e0*/ 	.short	0x010a
        /*05e2*/ 	.byte	0x05
	.zero		1


	//   ....[76]....
        /*05e4*/ 	.word	0x000031b0
        /*05e8*/ 	.word	0x00000000
        /*05ec*/ 	.word	0x00000000
        /*05f0*/ 	.short	0x010a
        /*05f2*/ 	.byte	0xff
	.zero		1


	//   ....[77]....
        /*05f4*/ 	.word	0x000032d0
        /*05f8*/ 	.word	0x00000002
        /*05fc*/ 	.word	0x00000180
        /*0600*/ 	.short	0x010a
        /*0602*/ 	.byte	0xff
	.zero		1


	//   ....[78]....
        /*0604*/ 	.word	0x00003340
        /*0608*/ 	.word	0x00000002
        /*060c*/ 	.word	0x00000000
        /*0610*/ 	.short	0x0101
        /*0612*/ 	.byte	0xff
	.zero		1


	//   ....[79]....
        /*0614*/ 	.word	0x00003360
        /*0618*/ 	.word	0x000000ff
        /*061c*/ 	.word	0x00000130
        /*0620*/ 	.short	0x010a
        /*0622*/ 	.byte	0x04
	.zero		1


	//   ....[80]....
        /*0624*/ 	.word	0x00003480
        /*0628*/ 	.word	0x00000002
        /*062c*/ 	.word	0x00000120
        /*0630*/ 	.short	0x010a
        /*0632*/ 	.byte	0xff
	.zero		1


	//   ....[81]....
        /*0634*/ 	.word	0x00003580
        /*0638*/ 	.word	0x00000002
        /*063c*/ 	.word	0x00000000
        /*0640*/ 	.short	0x0101
        /*0642*/ 	.byte	0xff
	.zero		1


	//   ....[82]....
        /*0644*/ 	.word	0x00003610
        /*0648*/ 	.word	0x000000ff
        /*064c*/ 	.word	0x00000130
        /*0650*/ 	.short	0x0106
        /*0652*/ 	.byte	0x04
	.zero		1


	//   ....[83]....
        /*0654*/ 	.word	0x00003630
        /*0658*/ 	.word	0x000000ff
        /*065c*/ 	.word	0x00000130
        /*0660*/ 	.short	0x010a
        /*0662*/ 	.byte	0x04
	.zero		1


	//   ....[84]....
        /*0664*/ 	.word	0x000036c0
        /*0668*/ 	.word	0x000000ff
        /*066c*/ 	.word	0x00000130
        /*0670*/ 	.short	0x0106
        /*0672*/ 	.byte	0x07
	.zero		1


	//   ....[85]....
        /*0674*/ 	.word	0x00003700
        /*0678*/ 	.word	0x00000000
        /*067c*/ 	.word	0x00000130
        /*0680*/ 	.short	0x010a
        /*0682*/ 	.byte	0xff
	.zero		1


	//   ....[86]....
        /*0684*/ 	.word	0x00003940
        /*0688*/ 	.word	0x000000ff
        /*068c*/ 	.word	0x00000008
        /*0690*/ 	.short	0x010a
        /*0692*/ 	.byte	0x05
	.zero		1


	//   ....[87]....
        /*0694*/ 	.word	0x00003960
        /*0698*/ 	.word	0x000000ff
        /*069c*/ 	.word	0x00000008
        /*06a0*/ 	.short	0x010a
        /*06a2*/ 	.byte	0x05
	.zero		1


	//   ....[88]....
        /*06a4*/ 	.word	0x00003af0
        /*06a8*/ 	.word	0x000000ff
        /*06ac*/ 	.word	0x00000008
        /*06b0*/ 	.short	0x010a
        /*06b2*/ 	.byte	0x05
	.zero		1


	//   ....[89]....
        /*06b4*/ 	.word	0x00003b10
        /*06b8*/ 	.word	0x000000ff
        /*06bc*/ 	.word	0x00000008
        /*06c0*/ 	.short	0x010a
        /*06c2*/ 	.byte	0x05
	.zero		1


	//   ....[90]....
        /*06c4*/ 	.word	0x00003bd0
        /*06c8*/ 	.word	0x000000ff
        /*06cc*/ 	.word	0x00000000
        /*06d0*/ 	.short	0x0101
        /*06d2*/ 	.byte	0x04
	.zero		1


	//   ....[91]....
        /*06d4*/ 	.word	0x00003f10
        /*06d8*/ 	.word	0x00000000
        /*06dc*/ 	.word	0x00000120
        /*06e0*/ 	.short	0x010a
        /*06e2*/ 	.byte	0xff
	.zero		1


	//   ....[92]....
        /*06e4*/ 	.word	0x00003fd0
        /*06e8*/ 	.word	0x00000000
        /*06ec*/ 	.word	0x00000000
        /*06f0*/ 	.short	0x0101
        /*06f2*/ 	.byte	0xff
	.zero		1


	//   ....[93]....
        /*06f4*/ 	.word	0x00004090
        /*06f8*/ 	.word	0x000000ff
        /*06fc*/ 	.word	0x00000000
        /*0700*/ 	.short	0x010a
        /*0702*/ 	.byte	0x04
	.zero		1


	//   ....[94]....
        /*0704*/ 	.word	0x000040a0
        /*0708*/ 	.word	0x000000ff
        /*070c*/ 	.word	0x00000160
        /*0710*/ 	.short	0x010a
        /*0712*/ 	.byte	0x1f
	.zero		1


	//   ....[95]....
        /*0714*/ 	.word	0x00004150
        /*0718*/ 	.word	0x000000ff
        /*071c*/ 	.word	0x00000000
        /*0720*/ 	.short	0x010a
        /*0722*/ 	.byte	0x05
	.zero		1


	//   ....[96]....
        /*0724*/ 	.word	0x00004280
        /*0728*/ 	.word	0x000000ff
        /*072c*/ 	.word	0x00000000
        /*0730*/ 	.short	0x010a
        /*0732*/ 	.byte	0x04
	.zero		1


	//   ....[97]....
        /*0734*/ 	.word	0x00004580
        /*0738*/ 	.word	0x000000ff
        /*073c*/ 	.word	0x00000000
        /*0740*/ 	.short	0x010a
        /*0742*/ 	.byte	0x04
	.zero		1


	//   ....[98]....
        /*0744*/ 	.word	0x00004610
        /*0748*/ 	.word	0x000000ff
        /*074c*/ 	.word	0x00000000
        /*0750*/ 	.short	0x010a
        /*0752*/ 	.byte	0x05
	.zero		1


	//   ....[99]....
        /*0754*/ 	.word	0x000046a0
        /*0758*/ 	.word	0x000000ff
        /*075c*/ 	.word	0x00000000
        /*0760*/ 	.short	0x010a
        /*0762*/ 	.byte	0x05
	.zero		1


	//   ....[100]....
        /*0764*/ 	.word	0x00004740
        /*0768*/ 	.word	0x00000000
        /*076c*/ 	.word	0x00000000
        /*0770*/ 	.short	0x010a
        /*0772*/ 	.byte	0xff
	.zero		1


	//   ....[101]....
        /*0774*/ 	.word	0x00004780
        /*0778*/ 	.word	0x00000000
        /*077c*/ 	.word	0x00000000
        /*0780*/ 	.short	0x010a
        /*0782*/ 	.byte	0xff
	.zero		1


	//   ....[102]....
        /*0784*/ 	.word	0x000047f0
        /*0788*/ 	.word	0x000000ff
        /*078c*/ 	.word	0x00000000
        /*0790*/ 	.short	0x0101
        /*0792*/ 	.byte	0x04
	.zero		1


	//   ....[103]....
        /*0794*/ 	.word	0x00004830
        /*0798*/ 	.word	0x000000ff
        /*079c*/ 	.word	0x000001a0
        /*07a0*/ 	.short	0x010a
        /*07a2*/ 	.byte	0x1a
	.zero		1


	//   ....[104]....
        /*07a4*/ 	.word	0x00004880
        /*07a8*/ 	.word	0x000000ff
        /*07ac*/ 	.word	0x00000000
        /*07b0*/ 	.short	0x0101
        /*07b2*/ 	.byte	0x04
	.zero		1


	//   ....[105]....
        /*07b4*/ 	.word	0x00004d60
        /*07b8*/ 	.word	0x00000008
        /*07bc*/ 	.word	0x00000120
        /*07c0*/ 	.short	0x010a
        /*07c2*/ 	.byte	0xff
	.zero		1


	//   ....[106]....
        /*07c4*/ 	.word	0x00004ed0
        /*07c8*/ 	.word	0x00000000
        /*07cc*/ 	.word	0x00000000
        /*07d0*/ 	.short	0x0101
        /*07d2*/ 	.byte	0xff
	.zero		1


	//   ....[107]....
        /*07d4*/ 	.word	0x000053b0
        /*07d8*/ 	.word	0x000000ff
        /*07dc*/ 	.word	0x00000118
        /*07e0*/ 	.short	0x010a
        /*07e2*/ 	.byte	0x15
	.zero		1


	//   ....[108]....
        /*07e4*/ 	.word	0x00005540
        /*07e8*/ 	.word	0x000000ff
        /*07ec*/ 	.word	0x000000f0
        /*07f0*/ 	.short	0x010a
        /*07f2*/ 	.byte	0x15
	.zero		1


	//   ....[109]....
        /*07f4*/ 	.word	0x00005710
        /*07f8*/ 	.word	0x000000ff
        /*07fc*/ 	.word	0x000000d0
        /*0800*/ 	.short	0x010b
        /*0802*/ 	.byte	0x15
	.zero		1


	//   ....[110]....
        /*0804*/ 	.word	0x00005730
        /*0808*/ 	.word	0x000000ff
        /*080c*/ 	.word	0x00000000
        /*0810*/ 	.short	0x0101
        /*0812*/ 	.byte	0x04
	.zero		1


	//   ....[111]....
        /*0814*/ 	.word	0x00005740
        /*0818*/ 	.word	0x000000ff
        /*081c*/ 	.word	0x000000f8
        /*0820*/ 	.short	0x010a
        /*0822*/ 	.byte	0x15
	.zero		1


	//   ....[112]....
        /*0824*/ 	.word	0x000058f0
        /*0828*/ 	.word	0x000000ff
        /*082c*/ 	.word	0x000000d8
        /*0830*/ 	.short	0x010b
        /*0832*/ 	.byte	0x15
	.zero		1


	//   ....[113]....
        /*0834*/ 	.word	0x00005910
        /*0838*/ 	.word	0x000000ff
        /*083c*/ 	.word	0x00000000
        /*0840*/ 	.short	0x0101
        /*0842*/ 	.byte	0x04
	.zero		1


	//   ....[114]....
        /*0844*/ 	.word	0x00005920
        /*0848*/ 	.word	0x000000ff
        /*084c*/ 	.word	0x00000100
        /*0850*/ 	.short	0x010a
        /*0852*/ 	.byte	0x15
	.zero		1


	//   ....[115]....
        /*0854*/ 	.word	0x00005af0
        /*0858*/ 	.word	0x000000ff
        /*085c*/ 	.word	0x000000e0
        /*0860*/ 	.short	0x010b
        /*0862*/ 	.byte	0x15
	.zero		1


	//   ....[116]....
        /*0864*/ 	.word	0x00005b10
        /*0868*/ 	.word	0x000000ff
        /*086c*/ 	.word	0x00000000
        /*0870*/ 	.short	0x0101
        /*0872*/ 	.byte	0x04
	.zero		1


	//   ....[117]....
        /*0874*/ 	.word	0x00005b20
        /*0878*/ 	.word	0x000000ff
        /*087c*/ 	.word	0x00000108
        /*0880*/ 	.short	0x010a
        /*0882*/ 	.byte	0x15
	.zero		1


	//   ....[118]....
        /*0884*/ 	.word	0x00005d70
        /*0888*/ 	.word	0x000000ff
        /*088c*/ 	.word	0x000000e8
        /*0890*/ 	.short	0x010b
        /*0892*/ 	.byte	0x15
	.zero		1


	//   ....[119]....
        /*0894*/ 	.word	0x00005d80
        /*0898*/ 	.word	0x000000ff
        /*089c*/ 	.word	0x00000000
        /*08a0*/ 	.short	0x0101
        /*08a2*/ 	.byte	0x34
	.zero		1


	//   ....[120]....
        /*08a4*/ 	.word	0x00005db0
        /*08a8*/ 	.word	0x000000ff
        /*08ac*/ 	.word	0x000000f0
        /*08b0*/ 	.short	0x010a
        /*08b2*/ 	.byte	0x15
	.zero		1


	//   ....[121]....
        /*08b4*/ 	.word	0x00005dd0
        /*08b8*/ 	.word	0x000000ff
        /*08bc*/ 	.word	0x000000f8
        /*08c0*/ 	.short	0x010a
        /*08c2*/ 	.byte	0x15
	.zero		1


	//   ....[122]....
        /*08c4*/ 	.word	0x00005df0
        /*08c8*/ 	.word	0x000000ff
        /*08cc*/ 	.word	0x00000100
        /*08d0*/ 	.short	0x010a
        /*08d2*/ 	.byte	0x15
	.zero		1


	//   ....[123]....
        /*08d4*/ 	.word	0x00005e30
        /*08d8*/ 	.word	0x00000000
        /*08dc*/ 	.word	0x00000108
        /*08e0*/ 	.short	0x010a
        /*08e2*/ 	.byte	0xff
	.zero		1


	//   ....[124]....
        /*08e4*/ 	.word	0x00006170
        /*08e8*/ 	.word	0x00000003
        /*08ec*/ 	.word	0x00000120
        /*08f0*/ 	.short	0x010a
        /*08f2*/ 	.byte	0xff
	.zero		1


	//   ....[125]....
        /*08f4*/ 	.word	0x000062f0
        /*08f8*/ 	.word	0x00000000
        /*08fc*/ 	.word	0x00000000
        /*0900*/ 	.short	0x0101
        /*0902*/ 	.byte	0xff
	.zero		1


	//   ....[126]....
        /*0904*/ 	.word	0x00006e30
        /*0908*/ 	.word	0x000000ff
        /*090c*/ 	.word	0x000000d0
        /*0910*/ 	.short	0x010a
        /*0912*/ 	.byte	0x2b
	.zero		1


	//   ....[127]....
        /*0914*/ 	.word	0x00006e70
        /*0918*/ 	.word	0x00000035
        /*091c*/ 	.word	0x00000140
        /*0920*/ 	.short	0x010a
        /*0922*/ 	.byte	0xff
	.zero		1


	//   ....[128]....
        /*0924*/ 	.word	0x00006f80
        /*0928*/ 	.word	0x000000ff
        /*092c*/ 	.word	0x000000d0
        /*0930*/ 	.short	0x010a
        /*0932*/ 	.byte	0x2b
	.zero		1


	//   ....[129]....
        /*0934*/ 	.word	0x00007050
        /*0938*/ 	.word	0x00000035
        /*093c*/ 	.word	0x00000140
        /*0940*/ 	.short	0x010a
        /*0942*/ 	.byte	0xff
	.zero		1


	//   ....[130]....
        /*0944*/ 	.word	0x00007810
        /*0948*/ 	.word	0x00000000
        /*094c*/ 	.word	0x00000000
        /*0950*/ 	.short	0x0101
        /*0952*/ 	.byte	0xff
	.zero		1


	//   ....[131]....
        /*0954*/ 	.word	0x00007820
        /*0958*/ 	.word	0x00000002
        /*095c*/ 	.word	0x000000d0
        /*0960*/ 	.short	0x010a
        /*0962*/ 	.byte	0xff
	.zero		1


	//   ....[132]....
        /*0964*/ 	.word	0x000078e0
        /*0968*/ 	.word	0x00000002
        /*096c*/ 	.word	0x000000d0
        /*0970*/ 	.short	0x010a
        /*0972*/ 	.byte	0xff
	.zero		1


	//   ....[133]....
        /*0974*/ 	.word	0x000080e0
        /*0978*/ 	.word	0x00000000
        /*097c*/ 	.word	0x00000000
        /*0980*/ 	.short	0x0101
        /*0982*/ 	.byte	0xff
	.zero		1


	//   ....[134]....
        /*0984*/ 	.word	0x00008100
        /*0988*/ 	.word	0x00000002
        /*098c*/ 	.word	0x000000d0
        /*0990*/ 	.short	0x010a
        /*0992*/ 	.byte	0xff
	.zero		1


	//   ....[135]....
        /*0994*/ 	.word	0x000081b0
        /*0998*/ 	.word	0x00000002
        /*099c*/ 	.word	0x000000d0
        /*09a0*/ 	.short	0x010a
        /*09a2*/ 	.byte	0xff
	.zero		1


	//   ....[136]....
        /*09a4*/ 	.word	0x000089b0
        /*09a8*/ 	.word	0x00000000
        /*09ac*/ 	.word	0x00000000
        /*09b0*/ 	.short	0x0101
        /*09b2*/ 	.byte	0xff
	.zero		1


	//   ....[137]....
        /*09b4*/ 	.word	0x000089d0
        /*09b8*/ 	.word	0x00000003
        /*09bc*/ 	.word	0x000000d0
        /*09c0*/ 	.short	0x010a
        /*09c2*/ 	.byte	0xff
	.zero		1


	//   ....[138]....
        /*09c4*/ 	.word	0x00008a80
        /*09c8*/ 	.word	0x00000003
        /*09cc*/ 	.word	0x000000d0
        /*09d0*/ 	.short	0x010a
        /*09d2*/ 	.byte	0xff
	.zero		1


	//   ....[139]....
        /*09d4*/ 	.word	0x00008d30
        /*09d8*/ 	.word	0x00000035
        /*09dc*/ 	.word	0x00000000
        /*09e0*/ 	.short	0x0101
        /*09e2*/ 	.byte	0xff
	.zero		1


	//   ....[140]....
        /*09e4*/ 	.word	0x000092d0
        /*09e8*/ 	.word	0x00000000
        /*09ec*/ 	.word	0x00000000
        /*09f0*/ 	.short	0x0101
        /*09f2*/ 	.byte	0xff
	.zero		1


	//   ....[141]....
        /*09f4*/ 	.word	0x00009560
        /*09f8*/ 	.word	0x000000ff
        /*09fc*/ 	.word	0x00000000
        /*0a00*/ 	.short	0x0101
        /*0a02*/ 	.byte	0x04
	.zero		1


	//   ....[142]....
        /*0a04*/ 	.word	0x00009580
        /*0a08*/ 	.word	0x00000000
        /*0a0c*/ 	.word	0x00000190
        /*0a10*/ 	.short	0x010a
        /*0a12*/ 	.byte	0xff
	.zero		1


	//   ....[143]....
        /*0a14*/ 	.word	0x000095e0
        /*0a18*/ 	.word	0x00000000
        /*0a1c*/ 	.word	0x00000068
        /*0a20*/ 	.short	0x010a
        /*0a22*/ 	.byte	0xff
	.zero		1


	//   ....[144]....
        /*0a24*/ 	.word	0x00009640
        /*0a28*/ 	.word	0x00000000
        /*0a2c*/ 	.word	0x00000068
        /*0a30*/ 	.short	0x010a
        /*0a32*/ 	.byte	0xff
	.zero		1


	//   ....[145]....
        /*0a34*/ 	.word	0x00009690
        /*0a38*/ 	.word	0x00000003
        /*0a3c*/ 	.word	0x00000120
        /*0a40*/ 	.short	0x010a
        /*0a42*/ 	.byte	0xff
	.zero		1


	//   ....[146]....
        /*0a44*/ 	.word	0x000096f0
        /*0a48*/ 	.word	0x00000000
        /*0a4c*/ 	.word	0x00000000
        /*0a50*/ 	.short	0x010a
        /*0a52*/ 	.byte	0xff
	.zero		1


	//   ....[147]....
        /*0a54*/ 	.word	0x00009750
        /*0a58*/ 	.word	0x00000000
        /*0a5c*/ 	.word	0x00000000
        /*0a60*/ 	.short	0x010a
        /*0a62*/ 	.byte	0xff
	.zero		1


	//   ....[148]....
        /*0a64*/ 	.word	0x000097b0
        /*0a68*/ 	.word	0x00000000
        /*0a6c*/ 	.word	0x00000000
        /*0a70*/ 	.short	0x010a
        /*0a72*/ 	.byte	0xff
	.zero		1


	//   ....[149]....
        /*0a74*/ 	.word	0x00009810
        /*0a78*/ 	.word	0x00000000
        /*0a7c*/ 	.word	0x00000000
        /*0a80*/ 	.short	0x010a
        /*0a82*/ 	.byte	0xff
	.zero		1


	//   ....[150]....
        /*0a84*/ 	.word	0x00009870
        /*0a88*/ 	.word	0x00000000
        /*0a8c*/ 	.word	0x00000000
        /*0a90*/ 	.short	0x010a
        /*0a92*/ 	.byte	0xff
	.zero		1


	//   ....[151]....
        /*0a94*/ 	.word	0x000098d0
        /*0a98*/ 	.word	0x00000000
        /*0a9c*/ 	.word	0x00000000
        /*0aa0*/ 	.short	0x010a
        /*0aa2*/ 	.byte	0xff
	.zero		1


	//   ....[152]....
        /*0aa4*/ 	.word	0x00009930
        /*0aa8*/ 	.word	0x00000000
        /*0aac*/ 	.word	0x00000000
        /*0ab0*/ 	.short	0x010a
        /*0ab2*/ 	.byte	0xff
	.zero		1


	//   ....[153]....
        /*0ab4*/ 	.word	0x00009990
        /*0ab8*/ 	.word	0x00000000
        /*0abc*/ 	.word	0x00000000
        /*0ac0*/ 	.short	0x010a
        /*0ac2*/ 	.byte	0xff
	.zero		1


	//   ....[154]....
        /*0ac4*/ 	.word	0x000099f0
        /*0ac8*/ 	.word	0x00000000
        /*0acc*/ 	.word	0x00000000
        /*0ad0*/ 	.short	0x010a
        /*0ad2*/ 	.byte	0xff
	.zero		1


	//   ....[155]....
        /*0ad4*/ 	.word	0x00009a50
        /*0ad8*/ 	.word	0x00000000
        /*0adc*/ 	.word	0x00000000
        /*0ae0*/ 	.short	0x010a
        /*0ae2*/ 	.byte	0xff
	.zero		1


	//   ....[156]....
        /*0ae4*/ 	.word	0x00009ab0
        /*0ae8*/ 	.word	0x00000000
        /*0aec*/ 	.word	0x00000000
        /*0af0*/ 	.short	0x010a
        /*0af2*/ 	.byte	0xff
	.zero		1


	//   ....[157]....
        /*0af4*/ 	.word	0x00009b10
        /*0af8*/ 	.word	0x00000000
        /*0afc*/ 	.word	0x00000000
        /*0b00*/ 	.short	0x010a
        /*0b02*/ 	.byte	0xff
	.zero		1


	//   ....[158]....
        /*0b04*/ 	.word	0x00009b60
        /*0b08*/ 	.word	0x00000002
        /*0b0c*/ 	.word	0x00000180
        /*0b10*/ 	.short	0x010a
        /*0b12*/ 	.byte	0xff
	.zero		1


	//   ....[159]....
        /*0b14*/ 	.word	0x00009bc0
        /*0b18*/ 	.word	0x00000002
        /*0b1c*/ 	.word	0x00000130
        /*0b20*/ 	.short	0x010a
        /*0b22*/ 	.byte	0xff
	.zero		1


	//   ....[160]....
        /*0b24*/ 	.word	0x00009c10
        /*0b28*/ 	.word	0x00000002
        /*0b2c*/ 	.word	0x00000120
        /*0b30*/ 	.short	0x010a
        /*0b32*/ 	.byte	0xff
	.zero		1


	//   ....[161]....
        /*0b34*/ 	.word	0x00009c70
        /*0b38*/ 	.word	0x00000000
        /*0b3c*/ 	.word	0x00000130
        /*0b40*/ 	.short	0x010a
        /*0b42*/ 	.byte	0xff
	.zero		1


	//   ....[162]....
        /*0b44*/ 	.word	0x00009cd0
        /*0b48*/ 	.word	0x00000005
        /*0b4c*/ 	.word	0x00000008
        /*0b50*/ 	.short	0x010a
        /*0b52*/ 	.byte	0xff
	.zero		1


	//   ....[163]....
        /*0b54*/ 	.word	0x00009db0
        /*0b58*/ 	.word	0x00000000
        /*0b5c*/ 	.word	0x00000008
        /*0b60*/ 	.short	0x010a
        /*0b62*/ 	.byte	0xff
	.zero		1


	//   ....[164]....
        /*0b64*/ 	.word	0x00009e00
        /*0b68*/ 	.word	0x00000000
        /*0b6c*/ 	.word	0x00000120
        /*0b70*/ 	.short	0x010a
        /*0b72*/ 	.byte	0xff
	.zero		1


	//   ....[165]....
        /*0b74*/ 	.word	0x00009e60
        /*0b78*/ 	.word	0x00000000
        /*0b7c*/ 	.word	0x00000160
        /*0b80*/ 	.short	0x010a
        /*0b82*/ 	.byte	0xff
	.zero		1


	//   ....[166]....
        /*0b84*/ 	.word	0x00009ec0
        /*0b88*/ 	.word	0x00000000
        /*0b8c*/ 	.word	0x00000000
        /*0b90*/ 	.short	0x010a
        /*0b92*/ 	.byte	0xff
	.zero		1


	//   ....[167]....
        /*0b94*/ 	.word	0x00009f20
        /*0b98*/ 	.word	0x00000000
        /*0b9c*/ 	.word	0x00000000
        /*0ba0*/ 	.short	0x010a
        /*0ba2*/ 	.byte	0xff
	.zero		1


	//   ....[168]....
        /*0ba4*/ 	.word	0x00009f80
        /*0ba8*/ 	.word	0x00000000
        /*0bac*/ 	.word	0x00000000
        /*0bb0*/ 	.short	0x010a
        /*0bb2*/ 	.byte	0xff
	.zero		1


	//   ....[169]....
        /*0bb4*/ 	.word	0x00009fe0
        /*0bb8*/ 	.word	0x00000000
        /*0bbc*/ 	.word	0x00000000
        /*0bc0*/ 	.short	0x010a
        /*0bc2*/ 	.byte	0xff
	.zero		1


	//   ....[170]....
        /*0bc4*/ 	.word	0x0000a040
        /*0bc8*/ 	.word	0x00000000
        /*0bcc*/ 	.word	0x000001a0
        /*0bd0*/ 	.short	0x010a
        /*0bd2*/ 	.byte	0xff
	.zero		1


	//   ....[171]....
        /*0bd4*/ 	.word	0x0000a090
        /*0bd8*/ 	.word	0x00000008
        /*0bdc*/ 	.word	0x00000120
        /*0be0*/ 	.short	0x010a
        /*0be2*/ 	.byte	0xff
	.zero		1


	//   ....[172]....
        /*0be4*/ 	.word	0x0000a0f0
        /*0be8*/ 	.word	0x00000000
        /*0bec*/ 	.word	0x00000118
        /*0bf0*/ 	.short	0x010a
        /*0bf2*/ 	.byte	0xff
	.zero		1


	//   ....[173]....
        /*0bf4*/ 	.word	0x0000a150
        /*0bf8*/ 	.word	0x00000000
        /*0bfc*/ 	.word	0x000000f0
        /*0c00*/ 	.short	0x010a
        /*0c02*/ 	.byte	0xff
	.zero		1


	//   ....[174]....
        /*0c04*/ 	.word	0x0000a1b0
        /*0c08*/ 	.word	0x00000000
        /*0c0c*/ 	.word	0x000000f8
        /*0c10*/ 	.short	0x010a
        /*0c12*/ 	.byte	0xff
	.zero		1


	//   ....[175]....
        /*0c14*/ 	.word	0x0000a210
        /*0c18*/ 	.word	0x00000000
        /*0c1c*/ 	.word	0x00000100
        /*0c20*/ 	.short	0x010a
        /*0c22*/ 	.byte	0xff
	.zero		1


	//   ....[176]....
        /*0c24*/ 	.word	0x0000a270
        /*0c28*/ 	.word	0x00000000
        /*0c2c*/ 	.word	0x00000108
        /*0c30*/ 	.short	0x010a
        /*0c32*/ 	.byte	0xff
	.zero		1


	//   ....[177]....
        /*0c34*/ 	.word	0x0000a2d0
        /*0c38*/ 	.word	0x00000000
        /*0c3c*/ 	.word	0x000000f0
        /*0c40*/ 	.short	0x010a
        /*0c42*/ 	.byte	0xff
	.zero		1


	//   ....[178]....
        /*0c44*/ 	.word	0x0000a330
        /*0c48*/ 	.word	0x00000000
        /*0c4c*/ 	.word	0x000000f8
        /*0c50*/ 	.short	0x010a
        /*0c52*/ 	.byte	0xff
	.zero		1


	//   ....[179]....
        /*0c54*/ 	.word	0x0000a390
        /*0c58*/ 	.word	0x00000000
        /*0c5c*/ 	.word	0x00000100
        /*0c60*/ 	.short	0x010a
        /*0c62*/ 	.byte	0xff
	.zero		1


	//   ....[180]....
        /*0c64*/ 	.word	0x0000a3e0
        /*0c68*/ 	.word	0x00000003
        /*0c6c*/ 	.word	0x00000120
        /*0c70*/ 	.short	0x010a
        /*0c72*/ 	.byte	0xff
	.zero		1


	//   ....[181]....
        /*0c74*/ 	.word	0x0000a440
        /*0c78*/ 	.word	0x00000002
        /*0c7c*/ 	.word	0x000000d0
        /*0c80*/ 	.short	0x010a
        /*0c82*/ 	.byte	0xff
	.zero		1


	//   ....[182]....
        /*0c84*/ 	.word	0x0000a490
        /*0c88*/ 	.word	0x00000035
        /*0c8c*/ 	.word	0x00000140
        /*0c90*/ 	.short	0x010a
        /*0c92*/ 	.byte	0xff
	.zero		1


	//   ....[183]....
        /*0c94*/ 	.word	0x0000a4e0
        /*0c98*/ 	.word	0x00000002
        /*0c9c*/ 	.word	0x000000d0
        /*0ca0*/ 	.short	0x010a
        /*0ca2*/ 	.byte	0xff
	.zero		1


	//   ....[184]....
        /*0ca4*/ 	.word	0x0000a530
        /*0ca8*/ 	.word	0x00000002
        /*0cac*/ 	.word	0x000000d0
        /*0cb0*/ 	.short	0x010a
        /*0cb2*/ 	.byte	0xff
	.zero		1


	//   ....[185]....
        /*0cb4*/ 	.word	0x0000a580
        /*0cb8*/ 	.word	0x00000003
        /*0cbc*/ 	.word	0x000000d0
        /*0cc0*/ 	.short	0x010a
        /*0cc2*/ 	.byte	0xff
	.zero		1


	//----- nvinfo : EIATTR_NUM_MBARRIERS
	.align		4
.L_47:
        /*0cc4*/ 	.byte	0x03, 0x38
        /*0cc6*/ 	.short	0x0035


	//----- nvinfo : EIATTR_EXIT_INSTR_OFFSETS
	.align		4
        /*0cc8*/ 	.byte	0x04, 0x1c
        /*0cca*/ 	.short	(.L_49 - .L_48)


	//   ....[0]....
.L_48:
        /*0ccc*/ 	.word	0x000031e0


	//   ....[1]....
        /*0cd0*/ 	.word	0x000036d0


	//   ....[2]....
        /*0cd4*/ 	.word	0x00003730


	//   ....[3]....
        /*0cd8*/ 	.word	0x00004ab0


	//   ....[4]....
        /*0cdc*/ 	.word	0x00005e60


	//   ....[5]....
        /*0ce0*/ 	.word	0x00005ea0


	//   ....[6]....
        /*0ce4*/ 	.word	0x00009450


	//   ....[7]....
        /*0ce8*/ 	.word	0x000094d0


	//   ....[8]....
        /*0cec*/ 	.word	0x00009500


	//   ....[9]....
        /*0cf0*/ 	.word	0x00009570


	//----- nvinfo : EIATTR_MAX_THREADS
	.align		4
.L_49:
        /*0cf4*/ 	.byte	0x04, 0x05
        /*0cf6*/ 	.short	(.L_51 - .L_50)
.L_50:
        /*0cf8*/ 	.word	0x00000100
        /*0cfc*/ 	.word	0x00000001
        /*0d00*/ 	.word	0x00000001


	//----- nvinfo : EIATTR_CRS_STACK_SIZE
	.align		4
.L_51:
        /*0d04*/ 	.byte	0x04, 0x1e
        /*0d06*/ 	.short	(.L_53 - .L_52)
.L_52:
        /*0d08*/ 	.word	0x00000000


	//----- nvinfo : EIATTR_CBANK_PARAM_SIZE
	.align		4
.L_53:
        /*0d0c*/ 	.byte	0x03, 0x19
        /*0d0e*/ 	.short	0x0800


	//----- nvinfo : EIATTR_PARAM_CBANK
	.align		4
        /*0d10*/ 	.byte	0x04, 0x0a
        /*0d12*/ 	.short	(.L_55 - .L_54)
	.align		4
.L_54:
        /*0d14*/ 	.word	index@(.nv.constant0._ZN7cutlass13device_kernelINS_4gemm6kernel13GemmUniversalIN4cute5tupleIJiiiiEEENS1_10collective13CollectiveMmaINS1_35MainloopSm100TmaUmmaWarpSpecializedILi13ELi2ELi4ENS5_IJNS4_1CILi8EEENSA_ILi1EEESC_EEEEENS5_IJNSA_ILi128EEESF_NSA_ILi64EEEEEENS_6half_tENS5_IJlSC_lEEESI_SJ_NS4_8TiledMMAINS4_8MMA_AtomIJNS4_26SM100_MMA_F16BF16_2x1SM_SSISI_SI_fLi128ELi128ELNS4_4UMMA5MajorE0ELSO_0ELNSN_7ScaleInE0ELSP_0EEEEEENS4_6LayoutINS5_IJSC_SC_SC_EEENS5_IJNSA_ILi0EEESU_SU_EEEEENS5_IJNS4_10UnderscoreESX_SX_EEEEENS4_18SM100_TMA_2SM_LOADENS4_14ComposedLayoutINS4_7SwizzleILi3ELi4ELi3EEENS4_18smem_ptr_flag_bitsILi16EEENSS_INS5_IJSB_SG_EEENS5_IJSG_SC_EEEEEEEvNS4_8identityENS4_28SM100_TMA_2SM_LOAD_MULTICASTES19_vS1A_EENS_8epilogue10collective18CollectiveEpilogueINS1D_23Sm100TmaWarpSpecializedILi4ELi2ELi16ELb1ELb0EEEJNS5_IJSG_SF_SG_EEENS5_IJNSS_ISG_SC_EENSS_INS5_IJNSA_ILi16EEENSA_ILi2EEEEEENS5_IJSC_SG_EEEEEEEESI_SJ_SI_SJ_NS1D_6fusion15FusionCallbacksIS1H_NS1Q_17LinearCombinationISI_fSI_fLNS_15FloatRoundStyleE2EEES1I_S1P_JEEENS4_5SM1004TMEM4LOAD26SM100_TMEM_LOAD_32dp32b16xENS4_13SM90_TMA_LOADENS11_INS12_ILi1ELi4ELi3EEES15_NSS_INS5_IJSB_S1K_EEENS5_IJS1K_SC_EEEEEEENS4_39AutoVectorizingCopyWithAssumedAlignmentILi128EEENS4_14SM90_TMA_STOREES25_S27_S27_EEEvvEEEEvNT_6ParamsE)
        /*0d18*/ 	.short	0x0380
        /*0d1a*/ 	.short	0x0800


	//----- nvinfo : EIATTR_SW_WAR
	.align		4
.L_55:
        /*0d1c*/ 	.byte	0x04, 0x36
        /*0d1e*/ 	.short	(.L_57 - .L_56)
.L_56:
        /*0d20*/ 	.word	0x00000008
.L_57:


//--------------------- .nv.callgraph             --------------------------
	.section	.nv.callgraph,"",@"SHT_CUDA_CALLGRAPH"
	.align	4
	.sectionentsize	8
	.align		4
        /*0000*/ 	.word	0x00000000
	.align		4
        /*0004*/ 	.word	0xffffffff
	.align		4
        /*0008*/ 	.word	index@(_ZN7cutlass13device_kernelINS_4gemm6kernel13GemmUniversalIN4cute5tupleIJiiiiEEENS1_10collective13CollectiveMmaINS1_35MainloopSm100TmaUmmaWarpSpecializedILi13ELi2ELi4ENS5_IJNS4_1CILi8EEENSA_ILi1EEESC_EEEEENS5_IJNSA_ILi128EEESF_NSA_ILi64EEEEEENS_6half_tENS5_IJlSC_lEEESI_SJ_NS4_8TiledMMAINS4_8MMA_AtomIJNS4_26SM100_MMA_F16BF16_2x1SM_SSISI_SI_fLi128ELi128ELNS4_4UMMA5MajorE0ELSO_0ELNSN_7ScaleInE0ELSP_0EEEEEENS4_6LayoutINS5_IJSC_SC_SC_EEENS5_IJNSA_ILi0EEESU_SU_EEEEENS5_IJNS4_10UnderscoreESX_SX_EEEEENS4_18SM100_TMA_2SM_LOADENS4_14ComposedLayoutINS4_7SwizzleILi3ELi4ELi3EEENS4_18smem_ptr_flag_bitsILi16EEENSS_INS5_IJSB_SG_EEENS5_IJSG_SC_EEEEEEEvNS4_8identityENS4_28SM100_TMA_2SM_LOAD_MULTICASTES19_vS1A_EENS_8epilogue10collective18CollectiveEpilogueINS1D_23Sm100TmaWarpSpecializedILi4ELi2ELi16ELb1ELb0EEEJNS5_IJSG_SF_SG_EEENS5_IJNSS_ISG_SC_EENSS_INS5_IJNSA_ILi16EEENSA_ILi2EEEEEENS5_IJSC_SG_EEEEEEEESI_SJ_SI_SJ_NS1D_6fusion15FusionCallbacksIS1H_NS1Q_17LinearCombinationISI_fSI_fLNS_15FloatRoundStyleE2EEES1I_S1P_JEEENS4_5SM1004TMEM4LOAD26SM100_TMEM_LOAD_32dp32b16xENS4_13SM90_TMA_LOADENS11_INS12_ILi1ELi4ELi3EEES15_NSS_INS5_IJSB_S1K_EEENS5_IJS1K_SC_EEEEEEENS4_39AutoVectorizingCopyWithAssumedAlignmentILi128EEENS4_14SM90_TMA_STOREES25_S27_S27_EEEvvEEEEvNT_6ParamsE)
	.align		4
        /*000c*/ 	.word	index@(__assertfail)
	.align		4
        /*0010*/ 	.word	0x00000000
	.align		4
        /*0014*/ 	.word	0xfffffffe
	.align		4
        /*0018*/ 	.word	0x00000000
	.align		4
        /*001c*/ 	.word	0xfffffffd
	.align		4
        /*0020*/ 	.word	0x00000000
	.align		4
        /*0024*/ 	.word	0xfffffffc


//--------------------- .nv.constant4             --------------------------
	.section	.nv.constant4,"a",@progbits
	.align	8
	.align		8
.nv.constant4:
        /*0000*/ 	.dword	__assertfail
	.align		8
        /*0008*/ 	.dword	__unnamed_1
	.align		8
        /*0010*/ 	.dword	__unnamed_2
	.align		8
        /*0018*/ 	.dword	_ZN40_INTERNAL_9881018e_4_k_cu_80bc52f5_320644cuda3std3__45__cpo5beginE
	.align		8
        /*0020*/ 	.dword	_ZN40_INTERNAL_9881018e_4_k_cu_80bc52f5_320644cuda3std3__45__cpo3endE
	.align		8
        /*0028*/ 	.dword	_ZN40_INTERNAL_9881018e_4_k_cu_80bc52f5_320644cuda3std3__45__cpo6cbeginE
	.align		8
        /*0030*/ 	.dword	_ZN40_INTERNAL_9881018e_4_k_cu_80bc52f5_320644cuda3std3__45__cpo4cendE
	.align		8
        /*0038*/ 	.dword	_ZN40_INTERNAL_9881018e_4_k_cu_80bc52f5_320644cuda3std3__442_GLOBAL__N__9881018e_4_k_cu_80bc52f5_320646ignoreE
	.align		8
        /*0040*/ 	.dword	_ZN40_INTERNAL_9881018e_4_k_cu_80bc52f5_320644cuda3std3__419piecewise_constructE
	.align		8
        /*0048*/ 	.dword	_ZN40_INTERNAL_9881018e_4_k_cu_80bc52f5_320644cuda3std3__48in_placeE
	.align		8
        /*0050*/ 	.dword	_ZN40_INTERNAL_9881018e_4_k_cu_80bc52f5_320644cuda3std6ranges3__45__cpo4swapE
	.align		8
        /*0058*/ 	.dword	_ZN40_INTERNAL_9881018e_4_k_cu_80bc52f5_320644cuda3std6ranges3__45__cpo9iter_moveE
	.align		8
        /*0060*/ 	.dword	_ZN40_INTERNAL_9881018e_4_k_cu_80bc52f5_320644cute7productE
	.align		8
        /*0068*/ 	.dword	_ZN40_INTERNAL_9881018e_4_k_cu_80bc52f5_320644cute1_E
	.align		8
        /*0070*/ 	.dword	$str$25
	.align		8
        /*0078*/ 	.dword	$str$26
	.align		8
        /*0080*/ 	.dword	$str$27
	.align		8
        /*0088*/ 	.dword	$str$28


//--------------------- .text._ZN7cutlass13device_kernelINS_4gemm6kernel13GemmUniversalIN4cute5tupleIJiiiiEEENS1_10collective13CollectiveMmaINS1_35MainloopSm100TmaUmmaWarpSpecializedILi13ELi2ELi4ENS5_IJNS4_1CILi8EEENSA_ILi1EEESC_EEEEENS5_IJNSA_ILi128EEESF_NSA_ILi64EEEEEENS_6half_tENS5_IJlSC_lEEESI_SJ_NS4_8TiledMMAINS4_8MMA_AtomIJNS4_26SM100_MMA_F16BF16_2x1SM_SSISI_SI_fLi128ELi128ELNS4_4UMMA5MajorE0ELSO_0ELNSN_7ScaleInE0ELSP_0EEEEEENS4_6LayoutINS5_IJSC_SC_SC_EEENS5_IJNSA_ILi0EEESU_SU_EEEEENS5_IJNS4_10UnderscoreESX_SX_EEEEENS4_18SM100_TMA_2SM_LOADENS4_14ComposedLayoutINS4_7SwizzleILi3ELi4ELi3EEENS4_18smem_ptr_flag_bitsILi16EEENSS_INS5_IJSB_SG_EEENS5_IJSG_SC_EEEEEEEvNS4_8identityENS4_28SM100_TMA_2SM_LOAD_MULTICASTES19_vS1A_EENS_8epilogue10collective18CollectiveEpilogueINS1D_23Sm100TmaWarpSpecializedILi4ELi2ELi16ELb1ELb0EEEJNS5_IJSG_SF_SG_EEENS5_IJNSS_ISG_SC_EENSS_INS5_IJNSA_ILi16EEENSA_ILi2EEEEEENS5_IJSC_SG_EEEEEEEESI_SJ_SI_SJ_NS1D_6fusion15FusionCallbacksIS1H_NS1Q_17LinearCombinationISI_fSI_fLNS_15FloatRoundStyleE2EEES1I_S1P_JEEENS4_5SM1004TMEM4LOAD26SM100_TMEM_LOAD_32dp32b16xENS4_13SM90_TMA_LOADENS11_INS12_ILi1ELi4ELi3EEES15_NSS_INS5_IJSB_S1K_EEENS5_IJS1K_SC_EEEEEEENS4_39AutoVectorizingCopyWithAssumedAlignmentILi128EEENS4_14SM90_TMA_STOREES25_S27_S27_EEEvvEEEEvNT_6ParamsE --------------------------
	.section	.text._ZN7cutlass13device_kernelINS_4gemm6kernel13GemmUniversalIN4cute5tupleIJiiiiEEENS1_10collective13CollectiveMmaINS1_35MainloopSm100TmaUmmaWarpSpecializedILi13ELi2ELi4ENS5_IJNS4_1CILi8EEENSA_ILi1EEESC_EEEEENS5_IJNSA_ILi128EEESF_NSA_ILi64EEEEEENS_6half_tENS5_IJlSC_lEEESI_SJ_NS4_8TiledMMAINS4_8MMA_AtomIJNS4_26SM100_MMA_F16BF16_2x1SM_SSISI_SI_fLi128ELi128ELNS4_4UMMA5MajorE0ELSO_0ELNSN_7ScaleInE0ELSP_0EEEEEENS4_6LayoutINS5_IJSC_SC_SC_EEENS5_IJNSA_ILi0EEESU_SU_EEEEENS5_IJNS4_10UnderscoreESX_SX_EEEEENS4_18SM100_TMA_2SM_LOADENS4_14ComposedLayoutINS4_7SwizzleILi3ELi4ELi3EEENS4_18smem_ptr_flag_bitsILi16EEENSS_INS5_IJSB_SG_EEENS5_IJSG_SC_EEEEEEEvNS4_8identityENS4_28SM100_TMA_2SM_LOAD_MULTICASTES19_vS1A_EENS_8epilogue10collective18CollectiveEpilogueINS1D_23Sm100TmaWarpSpecializedILi4ELi2ELi16ELb1ELb0EEEJNS5_IJSG_SF_SG_EEENS5_IJNSS_ISG_SC_EENSS_INS5_IJNSA_ILi16EEENSA_ILi2EEEEEENS5_IJSC_SG_EEEEEEEESI_SJ_SI_SJ_NS1D_6fusion15FusionCallbacksIS1H_NS1Q_17LinearCombinationISI_fSI_fLNS_15FloatRoundStyleE2EEES1I_S1P_JEEENS4_5SM1004TMEM4LOAD26SM100_TMEM_LOAD_32dp32b16xENS4_13SM90_TMA_LOADENS11_INS12_ILi1ELi4ELi3EEES15_NSS_INS5_IJSB_S1K_EEENS5_IJS1K_SC_EEEEEEENS4_39AutoVectorizingCopyWithAssumedAlignmentILi128EEENS4_14SM90_TMA_STOREES25_S27_S27_EEEvvEEEEvNT_6ParamsE,"ax",@progbits
	.align	128
.text._ZN7cutlass13device_kernelINS_4gemm6kernel13GemmUniversalIN4cute5tupleIJiiiiEEENS1_10collective13CollectiveMmaINS1_35MainloopSm100TmaUmmaWarpSpecializedILi13ELi2ELi4ENS5_IJNS4_1CILi8EEENSA_ILi1EEESC_EEEEENS5_IJNSA_ILi128EEESF_NSA_ILi64EEEEEENS_6half_tENS5_IJlSC_lEEESI_SJ_NS4_8TiledMMAINS4_8MMA_AtomIJNS4_26SM100_MMA_F16BF16_2x1SM_SSISI_SI_fLi128ELi128ELNS4_4UMMA5MajorE0ELSO_0ELNSN_7ScaleInE0ELSP_0EEEEEENS4_6LayoutINS5_IJSC_SC_SC_EEENS5_IJNSA_ILi0EEESU_SU_EEEEENS5_IJNS4_10UnderscoreESX_SX_EEEEENS4_18SM100_TMA_2SM_LOADENS4_14ComposedLayoutINS4_7SwizzleILi3ELi4ELi3EEENS4_18smem_ptr_flag_bitsILi16EEENSS_INS5_IJSB_SG_EEENS5_IJSG_SC_EEEEEEEvNS4_8identityENS4_28SM100_TMA_2SM_LOAD_MULTICASTES19_vS1A_EENS_8epilogue10collective18CollectiveEpilogueINS1D_23Sm100TmaWarpSpecializedILi4ELi2ELi16ELb1ELb0EEEJNS5_IJSG_SF_SG_EEENS5_IJNSS_ISG_SC_EENSS_INS5_IJNSA_ILi16EEENSA_ILi2EEEEEENS5_IJSC_SG_EEEEEEEESI_SJ_SI_SJ_NS1D_6fusion15FusionCallbacksIS1H_NS1Q_17LinearCombinationISI_fSI_fLNS_15FloatRoundStyleE2EEES1I_S1P_JEEENS4_5SM1004TMEM4LOAD26SM100_TMEM_LOAD_32dp32b16xENS4_13SM90_TMA_LOADENS11_INS12_ILi1ELi4ELi3EEES15_NSS_INS5_IJSB_S1K_EEENS5_IJS1K_SC_EEEEEEENS4_39AutoVectorizingCopyWithAssumedAlignmentILi128EEENS4_14SM90_TMA_STOREES25_S27_S27_EEEvvEEEEvNT_6ParamsE:
        .type           _ZN7cutlass13device_kernelINS_4gemm6kernel13GemmUniversalIN4cute5tupleIJiiiiEEENS1_10collective13CollectiveMmaINS1_35MainloopSm100TmaUmmaWarpSpecializedILi13ELi2ELi4ENS5_IJNS4_1CILi8EEENSA_ILi1EEESC_EEEEENS5_IJNSA_ILi128EEESF_NSA_ILi64EEEEEENS_6half_tENS5_IJlSC_lEEESI_SJ_NS4_8TiledMMAINS4_8MMA_AtomIJNS4_26SM100_MMA_F16BF16_2x1SM_SSISI_SI_fLi128ELi128ELNS4_4UMMA5MajorE0ELSO_0ELNSN_7ScaleInE0ELSP_0EEEEEENS4_6LayoutINS5_IJSC_SC_SC_EEENS5_IJNSA_ILi0EEESU_SU_EEEEENS5_IJNS4_10UnderscoreESX_SX_EEEEENS4_18SM100_TMA_2SM_LOADENS4_14ComposedLayoutINS4_7SwizzleILi3ELi4ELi3EEENS4_18smem_ptr_flag_bitsILi16EEENSS_INS5_IJSB_SG_EEENS5_IJSG_SC_EEEEEEEvNS4_8identityENS4_28SM100_TMA_2SM_LOAD_MULTICASTES19_vS1A_EENS_8epilogue10collective18CollectiveEpilogueINS1D_23Sm100TmaWarpSpecializedILi4ELi2ELi16ELb1ELb0EEEJNS5_IJSG_SF_SG_EEENS5_IJNSS_ISG_SC_EENSS_INS5_IJNSA_ILi16EEENSA_ILi2EEEEEENS5_IJSC_SG_EEEEEEEESI_SJ_SI_SJ_NS1D_6fusion15FusionCallbacksIS1H_NS1Q_17LinearCombinationISI_fSI_fLNS_15FloatRoundStyleE2EEES1I_S1P_JEEENS4_5SM1004TMEM4LOAD26SM100_TMEM_LOAD_32dp32b16xENS4_13SM90_TMA_LOADENS11_INS12_ILi1ELi4ELi3EEES15_NSS_INS5_IJSB_S1K_EEENS5_IJS1K_SC_EEEEEEENS4_39AutoVectorizingCopyWithAssumedAlignmentILi128EEENS4_14SM90_TMA_STOREES25_S27_S27_EEEvvEEEEvNT_6ParamsE,@function
        .size           _ZN7cutlass13device_kernelINS_4gemm6kernel13GemmUniversalIN4cute5tupleIJiiiiEEENS1_10collective13CollectiveMmaINS1_35MainloopSm100TmaUmmaWarpSpecializedILi13ELi2ELi4ENS5_IJNS4_1CILi8EEENSA_ILi1EEESC_EEEEENS5_IJNSA_ILi128EEESF_NSA_ILi64EEEEEENS_6half_tENS5_IJlSC_lEEESI_SJ_NS4_8TiledMMAINS4_8MMA_AtomIJNS4_26SM100_MMA_F16BF16_2x1SM_SSISI_SI_fLi128ELi128ELNS4_4UMMA5MajorE0ELSO_0ELNSN_7ScaleInE0ELSP_0EEEEEENS4_6LayoutINS5_IJSC_SC_SC_EEENS5_IJNSA_ILi0EEESU_SU_EEEEENS5_IJNS4_10UnderscoreESX_SX_EEEEENS4_18SM100_TMA_2SM_LOADENS4_14ComposedLayoutINS4_7SwizzleILi3ELi4ELi3EEENS4_18smem_ptr_flag_bitsILi16EEENSS_INS5_IJSB_SG_EEENS5_IJSG_SC_EEEEEEEvNS4_8identityENS4_28SM100_TMA_2SM_LOAD_MULTICASTES19_vS1A_EENS_8epilogue10collective18CollectiveEpilogueINS1D_23Sm100TmaWarpSpecializedILi4ELi2ELi16ELb1ELb0EEEJNS5_IJSG_SF_SG_EEENS5_IJNSS_ISG_SC_EENSS_INS5_IJNSA_ILi16EEENSA_ILi2EEEEEENS5_IJSC_SG_EEEEEEEESI_SJ_SI_SJ_NS1D_6fusion15FusionCallbacksIS1H_NS1Q_17LinearCombinationISI_fSI_fLNS_15FloatRoundStyleE2EEES1I_S1P_JEEENS4_5SM1004TMEM4LOAD26SM100_TMEM_LOAD_32dp32b16xENS4_13SM90_TMA_LOADENS11_INS12_ILi1ELi4ELi3EEES15_NSS_INS5_IJSB_S1K_EEENS5_IJS1K_SC_EEEEEEENS4_39AutoVectorizingCopyWithAssumedAlignmentILi128EEENS4_14SM90_TMA_STOREES25_S27_S27_EEEvvEEEEvNT_6ParamsE,(.L_x_225 - _ZN7cutlass13device_kernelINS_4gemm6kernel13GemmUniversalIN4cute5tupleIJiiiiEEENS1_10collective13CollectiveMmaINS1_35MainloopSm100TmaUmmaWarpSpecializedILi13ELi2ELi4ENS5_IJNS4_1CILi8EEENSA_ILi1EEESC_EEEEENS5_IJNSA_ILi128EEESF_NSA_ILi64EEEEEENS_6half_tENS5_IJlSC_lEEESI_SJ_NS4_8TiledMMAINS4_8MMA_AtomIJNS4_26SM100_MMA_F16BF16_2x1SM_SSISI_SI_fLi128ELi128ELNS4_4UMMA5MajorE0ELSO_0ELNSN_7ScaleInE0ELSP_0EEEEEENS4_6LayoutINS5_IJSC_SC_SC_EEENS5_IJNSA_ILi0EEESU_SU_EEEEENS5_IJNS4_10UnderscoreESX_SX_EEEEENS4_18SM100_TMA_2SM_LOADENS4_14ComposedLayoutINS4_7SwizzleILi3ELi4ELi3EEENS4_18smem_ptr_flag_bitsILi16EEENSS_INS5_IJSB_SG_EEENS5_IJSG_SC_EEEEEEEvNS4_8identityENS4_28SM100_TMA_2SM_LOAD_MULTICASTES19_vS1A_EENS_8epilogue10collective18CollectiveEpilogueINS1D_23Sm100TmaWarpSpecializedILi4ELi2ELi16ELb1ELb0EEEJNS5_IJSG_SF_SG_EEENS5_IJNSS_ISG_SC_EENSS_INS5_IJNSA_ILi16EEENSA_ILi2EEEEEENS5_IJSC_SG_EEEEEEEESI_SJ_SI_SJ_NS1D_6fusion15FusionCallbacksIS1H_NS1Q_17LinearCombinationISI_fSI_fLNS_15FloatRoundStyleE2EEES1I_S1P_JEEENS4_5SM1004TMEM4LOAD26SM100_TMEM_LOAD_32dp32b16xENS4_13SM90_TMA_LOADENS11_INS12_ILi1ELi4ELi3EEES15_NSS_INS5_IJSB_S1K_EEENS5_IJS1K_SC_EEEEEEENS4_39AutoVectorizingCopyWithAssumedAlignmentILi128EEENS4_14SM90_TMA_STOREES25_S27_S27_EEEvvEEEEvNT_6ParamsE)
        .other          _ZN7cutlass13device_kernelINS_4gemm6kernel13GemmUniversalIN4cute5tupleIJiiiiEEENS1_10collective13CollectiveMmaINS1_35MainloopSm100TmaUmmaWarpSpecializedILi13ELi2ELi4ENS5_IJNS4_1CILi8EEENSA_ILi1EEESC_EEEEENS5_IJNSA_ILi128EEESF_NSA_ILi64EEEEEENS_6half_tENS5_IJlSC_lEEESI_SJ_NS4_8TiledMMAINS4_8MMA_AtomIJNS4_26SM100_MMA_F16BF16_2x1SM_SSISI_SI_fLi128ELi128ELNS4_4UMMA5MajorE0ELSO_0ELNSN_7ScaleInE0ELSP_0EEEEEENS4_6LayoutINS5_IJSC_SC_SC_EEENS5_IJNSA_ILi0EEESU_SU_EEEEENS5_IJNS4_10UnderscoreESX_SX_EEEEENS4_18SM100_TMA_2SM_LOADENS4_14ComposedLayoutINS4_7SwizzleILi3ELi4ELi3EEENS4_18smem_ptr_flag_bitsILi16EEENSS_INS5_IJSB_SG_EEENS5_IJSG_SC_EEEEEEEvNS4_8identityENS4_28SM100_TMA_2SM_LOAD_MULTICASTES19_vS1A_EENS_8epilogue10collective18CollectiveEpilogueINS1D_23Sm100TmaWarpSpecializedILi4ELi2ELi16ELb1ELb0EEEJNS5_IJSG_SF_SG_EEENS5_IJNSS_ISG_SC_EENSS_INS5_IJNSA_ILi16EEENSA_ILi2EEEEEENS5_IJSC_SG_EEEEEEEESI_SJ_SI_SJ_NS1D_6fusion15FusionCallbacksIS1H_NS1Q_17LinearCombinationISI_fSI_fLNS_15FloatRoundStyleE2EEES1I_S1P_JEEENS4_5SM1004TMEM4LOAD26SM100_TMEM_LOAD_32dp32b16xENS4_13SM90_TMA_LOADENS11_INS12_ILi1ELi4ELi3EEES15_NSS_INS5_IJSB_S1K_EEENS5_IJS1K_SC_EEEEEEENS4_39AutoVectorizingCopyWithAssumedAlignmentILi128EEENS4_14SM90_TMA_STOREES25_S27_S27_EEEvvEEEEvNT_6ParamsE,@"STO_CUDA_ENTRY STV_DEFAULT"
_ZN7cutlass13device_kernelINS_4gemm6kernel13GemmUniversalIN4cute5tupleIJiiiiEEENS1_10collective13CollectiveMmaINS1_35MainloopSm100TmaUmmaWarpSpecializedILi13ELi2ELi4ENS5_IJNS4_1CILi8EEENSA_ILi1EEESC_EEEEENS5_IJNSA_ILi128EEESF_NSA_ILi64EEEEEENS_6half_tENS5_IJlSC_lEEESI_SJ_NS4_8TiledMMAINS4_8MMA_AtomIJNS4_26SM100_MMA_F16BF16_2x1SM_SSISI_SI_fLi128ELi128ELNS4_4UMMA5MajorE0ELSO_0ELNSN_7ScaleInE0ELSP_0EEEEEENS4_6LayoutINS5_IJSC_SC_SC_EEENS5_IJNSA_ILi0EEESU_SU_EEEEENS5_IJNS4_10UnderscoreESX_SX_EEEEENS4_18SM100_TMA_2SM_LOADENS4_14ComposedLayoutINS4_7SwizzleILi3ELi4ELi3EEENS4_18smem_ptr_flag_bitsILi16EEENSS_INS5_IJSB_SG_EEENS5_IJSG_SC_EEEEEEEvNS4_8identityENS4_28SM100_TMA_2SM_LOAD_MULTICASTES19_vS1A_EENS_8epilogue10collective18CollectiveEpilogueINS1D_23Sm100TmaWarpSpecializedILi4ELi2ELi16ELb1ELb0EEEJNS5_IJSG_SF_SG_EEENS5_IJNSS_ISG_SC_EENSS_INS5_IJNSA_ILi16EEENSA_ILi2EEEEEENS5_IJSC_SG_EEEEEEEESI_SJ_SI_SJ_NS1D_6fusion15FusionCallbacksIS1H_NS1Q_17LinearCombinationISI_fSI_fLNS_15FloatRoundStyleE2EEES1I_S1P_JEEENS4_5SM1004TMEM4LOAD26SM100_TMEM_LOAD_32dp32b16xENS4_13SM90_TMA_LOADENS11_INS12_ILi1ELi4ELi3EEES15_NSS_INS5_IJSB_S1K_EEENS5_IJS1K_SC_EEEEEEENS4_39AutoVectorizingCopyWithAssumedAlignmentILi128EEENS4_14SM90_TMA_STOREES25_S27_S27_EEEvvEEEEvNT_6ParamsE:
[----:B------:R-:W1:Y:S01]  /*0000*/  LDC R1, c[0x0][0x37c] ;  /* 0x0000df00ff017b82 */ /* 0x000e620000000800 */
[----:B------:R-:W2:Y:S01]  /*0010*/  S2R R60, SR_TID.X ;  /* 0x00000000003c7919 */ /* 0x000ea20000002100 */
[----:B------:R-:W3:Y:S06]  /*0020*/  LDCU.64 UR8, c[0x0][0x890] ;  /* 0x00011200ff0877ac */ /* 0x000eec0008000a00 */
[----:B------:R-:W4:Y:S01]  /*0030*/  S2UR UR47, SR_CgaCtaId ;  /* 0x00000000002f79c3 */ /* 0x000f220000008800 */
[----:B------:R-:W-:Y:S02]  /*0040*/  PRMT R46, RZ, 0x7610, R46 ;  /* 0x00007610ff2e7816 */ /* 0x000fe4000000002e */
[----:B------:R-:W-:Y:S01]  /*0050*/  ELECT P1, URZ, PT ;  /* 0x0000000000ff782f */ /* 0x000fe20003820000 */
[----:B---3--:R-:W-:-:S04]  /*0060*/  UISETP.NE.U32.AND UP0, UPT, UR8, URZ, UPT ;  /* 0x000000ff0800728c */ /* 0x008fc8000bf05070 */
[----:B------:R-:W-:Y:S02]  /*0070*/  UISETP.NE.AND.EX UP0, UPT, UR9, URZ, UPT, UP0 ;  /* 0x000000ff0900728c */ /* 0x000fe4000bf05300 */
[----:B----4-:R-:W-:Y:S02]  /*0080*/  ULOP3.LUT UR48, UR47, 0x1, URZ, 0xc0, !UPT ;  /* 0x000000012f307892 */ /* 0x010fe4000f8ec0ff */
[----:B------:R-:W-:Y:S01]  /*0090*/  ULOP3.LUT UR49, UR47, 0x1, URZ, 0x3c, !UPT ;  /* 0x000000012f317892 */ /* 0x000fe2000f8e3cff */
[----:B--2---:R-:W-:-:S05]  /*00a0*/  SHF.R.U32.HI R47, RZ, 0x5, R60 ;  /* 0x00000005ff2f7819 */ /* 0x004fca000001163c */
[----:B------:R-:W2:Y:S02]  /*00b0*/  SHFL.IDX PT, R0, R47, RZ, 0x1f ;  /* 0x00001fff2f007589 */ /* 0x000ea400000e0000 */
[----:B--2---:R-:W-:Y:S01]  /*00c0*/  R2UR UR18, R0 ;  /* 0x00000000001272ca */ /* 0x004fe200000e0000 */
[----:B-1----:R-:W-:-:S14]  /*00d0*/  BRA.U UP0, `(.L_x_0) ;  /* 0x0000000100307547 */ /* 0x002fdc000b800000 */
[----:B------:R-:W1:Y:S02]  /*00e0*/  LDCU.64 UR4, c[0x0][0x888] ;  /* 0x00011100ff0477ac */ /* 0x000e640008000a00 */
[----:B-1----:R-:W-:-:S04]  /*00f0*/  UISETP.NE.U32.AND UP0, UPT, UR4, URZ, UPT ;  /* 0x000000ff0400728c */ /* 0x002fc8000bf05070 */
[----:B------:R-:W-:-:S09]  /*0100*/  UISETP.NE.AND.EX UP0, UPT, UR5, URZ, UPT, UP0 ;  /* 0x000000ff0500728c */ /* 0x000fd2000bf05300 */
[----:B------:R-:W-:Y:S05]  /*0110*/  BRA.U !UP0, `(.L_x_1) ;  /* 0x0000000108147547 */ /* 0x000fea000b800000 */
[----:B------:R-:W1:Y:S01]  /*0120*/  LDC.64 R2, c[0x0][0x888] ;  /* 0x00022200ff027b82 */ /* 0x000e620000000a00 */
[----:B------:R-:W1:Y:S02]  /*0130*/  LDCU.64 UR4, c[0x0][0x358] ;  /* 0x00006b00ff0477ac */ /* 0x000e640008000a00 */
[----:B-1----:R1:W5:Y:S01]  /*0140*/  LDG.E R27, desc[UR4][R2.64] ;  /* 0x00000004021b7981 */ /* 0x002362000c1e1900 */
[----:B------:R-:W-:Y:S01]  /*0150*/  HFMA2 R46, -RZ, RZ, 0, 5.9604644775390625e-08 ;  /* 0x00000001ff2e7431 */ /* 0x000fe200000001ff */
[----:B------:R-:W-:Y:S05]  /*0160*/  BRA `(.L_x_0) ;  /* 0x00000000000c7947 */ /* 0x000fea0003800000 */
.L_x_1:
[----:B------:R-:W1:Y:S01]  /*0170*/  LDCU UR4, c[0x0][0x880] ;  /* 0x00011000ff0477ac */ /* 0x000e620008000800 */
[----:B------:R-:W-:Y:S01]  /*0180*/  HFMA2 R46, -RZ, RZ, 0, 5.9604644775390625e-08 ;  /* 0x00000001ff2e7431 */ /* 0x000fe200000001ff */
[----:B-1----:R-:W-:-:S07]  /*0190*/  MOV R27, UR4 ;  /* 0x00000004001b7c02 */ /* 0x002fce0008000f00 */
.L_x_0:
[----:B------:R-:W2:Y:S02]  /*01a0*/  LDCU.64 UR4, c[0x0][0x8b0] ;  /* 0x00011600ff0477ac */ /* 0x000ea40008000a00 */
[----:B--2---:R-:W-:-:S04]  /*01b0*/  UISETP.NE.U32.AND UP0, UPT, UR4, URZ, UPT ;  /* 0x000000ff0400728c */ /* 0x004fc8000bf05070 */
[----:B------:R-:W-:-:S09]  /*01c0*/  UISETP.NE.AND.EX UP0, UPT, UR5, URZ, UPT, UP0 ;  /* 0x000000ff0500728c */ /* 0x000fd2000bf05300 */
[----:B------:R-:W-:Y:S05]  /*01d0*/  BRA.U UP0, `(.L_x_2) ;  /* 0x0000000100287547 */ /* 0x000fea000b800000 */
[----:B------:R-:W2:Y:S02]  /*01e0*/  LDCU.64 UR4, c[0x0][0x8a8] ;  /* 0x00011500ff0477ac */ /* 0x000ea40008000a00 */
[----:B--2---:R-:W-:-:S04]  /*01f0*/  UISETP.NE.U32.AND UP0, UPT, UR4, URZ, UPT ;  /* 0x000000ff0400728c */ /* 0x004fc8000bf05070 */
[----:B------:R-:W-:-:S09]  /*0200*/  UISETP.NE.AND.EX UP0, UPT, UR5, URZ, UPT, UP0 ;  /* 0x000000ff0500728c */ /* 0x000fd2000bf05300 */
[----:B------:R-:W-:Y:S05]  /*0210*/  BRA.U !UP0, `(.L_x_3) ;  /* 0x0000000108107547 */ /* 0x000fea000b800000 */
[----:B------:R-:W2:Y:S01]  /*0220*/  LDC.64 R24, c[0x0][0x8a8] ;  /* 0x00022a00ff187b82 */ /* 0x000ea20000000a00 */
[----:B------:R-:W2:Y:S02]  /*0230*/  LDCU.64 UR4, c[0x0][0x358] ;  /* 0x00006b00ff0477ac */ /* 0x000ea40008000a00 */
[----:B--2---:R2:W5:Y:S01]  /*0240*/  LDG.E R24, desc[UR4][R24.64] ;  /* 0x0000000418187981 */ /* 0x004562000c1e1900 */
[----:B------:R-:W-:Y:S05]  /*0250*/  BRA `(.L_x_2) ;  /* 0x0000000000087947 */ /* 0x000fea0003800000 */
.L_x_3:
[----:B------:R-:W2:Y:S02]  /*0260*/  LDCU UR4, c[0x0][0x8a0] ;  /* 0x00011400ff0477ac */ /* 0x000ea40008000800 */
[----:B--2---:R-:W-:Y:S02]  /*0270*/  MOV R24, UR4 ;  /* 0x0000000400187c02 */ /* 0x004fe40008000f00 */
.L_x_2:
[----:B------:R-:W-:Y:S01]  /*0280*/  IMAD.U32 R0, RZ, RZ, UR18 ;  /* 0x00000012ff007e24 */ /* 0x000fe2000f8e00ff */
[----:B------:R-:W-:Y:S04]  /*0290*/  BSSY.RECONVERGENT B0, `(.L_x_4) ;  /* 0x000000c000007945 */ /* 0x000fe80003800200 */
[C---:B------:R-:W-:Y:S02]  /*02a0*/  ISETP.NE.OR P2, PT, R0.reuse, 0x1, !P1 ;  /* 0x000000010000780c */ /* 0x040fe40004f45670 */
[----:B------:R-:W-:-:S11]  /*02b0*/  ISETP.NE.OR P0, PT, R0, 0x3, !P1 ;  /* 0x000000030000780c */ /* 0x000fd60004f05670 */
[----:B------:R-:W-:Y:S05]  /*02c0*/  @P2 BRA `(.L_x_5) ;  /* 0x0000000000202947 */ /* 0x000fea0003800000 */
[----:B------:R-:W3:Y:S02]  /*02d0*/  LDCU.64 UR4, c[0x0][0x348] ;  /* 0x00006900ff0477ac */ /* 0x000ee40008000a00 */
[----:B---3--:R-:W-:Y:S02]  /*02e0*/  UIADD3 UR6, UP1, UPT, UR4, 0x80, URZ ;  /* 0x0000008004067890 */ /* 0x008fe4000ff3e0ff */
[----:B------:R-:W-:Y:S02]  /*02f0*/  UIADD3 UR4, UP0, UPT, UR4, 0x180, URZ ;  /* 0x0000018004047890 */ /* 0x000fe4000ff1e0ff */
[----:B------:R-:W-:Y:S02]  /*0300*/  UIADD3.X UR7, UPT, UPT, URZ, UR5, URZ, UP1, !UPT ;  /* 0x00000005ff077290 */ /* 0x000fe40008ffe4ff */
[----:B------:R-:W-:-:S07]  /*0310*/  UIADD3.X UR5, UPT, UPT, URZ, UR5, URZ, UP0, !UPT ;  /* 0x00000005ff057290 */ /* 0x000fce00087fe4ff */
[----:B------:R3:W-:Y:S02]  /*0320*/  UTMACCTL.PF [UR6] ;  /* 0x00000000060079b9 */ /* 0x0007e40008040000 */
[----:B------:R3:W-:Y:S02]  /*0330*/  UTMACCTL.PF [UR4] ;  /* 0x00000000040079b9 */ /* 0x0007e40008040000 */
[----:B---3--:R-:W-:Y:S01]  /*0340*/  NOP ;  /* 0x0000000000007918 */ /* 0x008fe20000000000 */
.L_x_5:
[----:B------:R-:W-:Y:S05]  /*0350*/  BSYNC.RECONVERGENT B0 ;  /* 0x0000000000007941 */ /* 0x000fea0003800200 */
.L_x_4:
[----:B------:R-:W-:Y:S04]  /*0360*/  BSSY.RECONVERGENT B0, `(.L_x_6) ;  /* 0x000000a000007945 */ /* 0x000fe80003800200 */
        /* <DEDUP_REMOVED lines=9> */
.L_x_7:
[----:B------:R-:W-:Y:S05]  /*0400*/  BSYNC.RECONVERGENT B0 ;  /* 0x0000000000007941 */ /* 0x000fea0003800200 */
.L_x_6:
[----:B------:R-:W3:Y:S01]  /*0410*/  LDCU.64 UR4, c[0x0][0x888] ;  /* 0x00011100ff0477ac */ /* 0x000ee20008000a00 */
[----:B------:R-:W-:Y:S02]  /*0420*/  UISETP.EQ.U32.AND UP2, UPT, UR8, URZ, UPT ;  /* 0x000000ff0800728c */ /* 0x000fe4000bf42070 */
[----:B------:R-:W-:Y:S02]  /*0430*/  UPLOP3.LUT UP4, UPT, UPT, UPT, UPT, 0x80, 0x8 ;  /* 0x000000000008789c */ /* 0x000fe40003f8f070 */
[----:B---3--:R-:W-:-:S04]  /*0440*/  UISETP.NE.U32.AND UP0, UPT, UR4, URZ, UPT ;  /* 0x000000ff0400728c */ /* 0x008fc8000bf05070 */
[----:B------:R-:W-:-:S04]  /*0450*/  UISETP.NE.AND.EX UP1, UPT, UR5, URZ, UPT, UP0 ;  /* 0x000000ff0500728c */ /* 0x000fc8000bf25300 */
[----:B------:R-:W-:-:S04]  /*0460*/  UISETP.EQ.OR.EX UP3, UPT, UR9, URZ, !UP1, UP2 ;  /* 0x000000ff0900728c */ /* 0x000fc8000cf62720 */
[----:B------:R-:W-:-:S06]  /*0470*/  UP2UR UR4, UPR, URZ, 0x8 ;  /* 0x00000008ff047883 */ /* 0x000fcc0008000000 */
[----:B------:R-:W-:Y:S01]  /*0480*/  MOV R51, UR4 ;  /* 0x0000000400337c02 */ /* 0x000fe20008000f00 */
[----:B------:R-:W-:Y:S06]  /*0490*/  BRA.U !UP3, `(.L_x_8) ;  /* 0x000000010b207547 */ /* 0x000fec000b800000 */
[----:B------:R-:W-:Y:S01]  /*04a0*/  UISETP.NE.U32.AND UP2, UPT, UR8, URZ, UPT ;  /* 0x000000ff0800728c */ /* 0x000fe2000bf45070 */
[----:B-----5:R-:W-:Y:S01]  /*04b0*/  FSETP.NEU.AND P0, PT, R27, RZ, PT ;  /* 0x000000ff1b00720b */ /* 0x020fe20003f0d000 */
[----:B------:R-:W-:Y:S02]  /*04c0*/  USEL UR4, URZ, 0xffffffff, UP1 ;  /* 0xffffffffff047887 */ /* 0x000fe40008800000 */
[----:B------:R-:W-:-:S10]  /*04d0*/  UISETP.NE.AND.EX UP2, UPT, UR9, URZ, UPT, UP2 ;  /* 0x000000ff0900728c */ /* 0x000fd4000bf45320 */
[----:B------:R-:W-:Y:S01]  /*04e0*/  VOTEU.ANY UP0, P0 ;  /* 0x0000000000ff7886 */ /* 0x000fe20000000100 */
[----:B------:R-:W-:-:S04]  /*04f0*/  @!UP2 USEL UR4, URZ, 0xffffffff, UP0 ;  /* 0xffffffffff04a887 */ /* 0x000fc80008000000 */
[----:B------:R-:W-:-:S04]  /*0500*/  ULOP3.LUT UR4, UR4, 0x1, URZ, 0xc0, !UPT ;  /* 0x0000000104047892 */ /* 0x000fc8000f8ec0ff */
[----:B------:R-:W-:-:S11]  /*0510*/  UISETP.NE.U32.AND UP4, UPT, UR4, 0x1, UPT ;  /* 0x000000010400788c */ /* 0x000fd6000bf85070 */
.L_x_8:
[----:B------:R-:W3:Y:S01]  /*0520*/  SHFL.IDX PT, R0, R47, RZ, 0x1f ;  /* 0x00001fff2f007589 */ /* 0x000ee200000e0000 */
[----:B------:R-:W-:-:S04]  /*0530*/  UISETP.NE.AND UP0, UPT, UR18, 0x2, UPT ;  /* 0x000000021200788c */ /* 0x000fc8000bf05270 */
[----:B------:R-:W-:Y:S02]  /*0540*/  UISETP.EQ.AND UP2, UPT, UR48, URZ, !UP0 ;  /* 0x000000ff3000728c */ /* 0x000fe4000c742270 */
[----:B------:R-:W-:-:S04]  /*0550*/  USEL UR55, URZ, 0x1, UP0 ;  /* 0x00000001ff377887 */ /* 0x000fc80008000000 */
[----:B------:R-:W-:Y:S02]  /*0560*/  PLOP3.LUT P3, PT, P1, PT, UP2, 0x80, 0x8 ;  /* 0x000000000008781c */ /* 0x000fe40000f6f028 */
[----:B---3--:R-:W-:-:S13]  /*0570*/  ISETP.NE.AND P0, PT, R0, RZ, PT ;  /* 0x000000ff0000720c */ /* 0x008fda0003f05270 */
[----:B------:R-:W-:Y:S05]  /*0580*/  @P0 BRA `(.L_x_9) ;  /* 0x0000000000a80947 */ /* 0x000fea0003800000 */
[----:B------:R-:W-:Y:S01]  /*0590*/  ELECT P0, URZ, PT ;  /* 0x0000000000ff782f */ /* 0x000fe20003800000 */
[----:B------:R-:W-:-:S12]  /*05a0*/  BSSY.RECONVERGENT B0, `(.L_x_9) ;  /* 0x0000028000007945 */ /* 0x000fd80003800200 */
[----:B------:R-:W-:Y:S05]  /*05b0*/  @!P0 BRA `(.L_x_10) ;  /* 0x0000000000988947 */ /* 0x000fea0003800000 */
[----:B------:R-:W-:Y:S01]  /*05c0*/  UMOV UR4, 0x400 ;  /* 0x0000040000047882 */ /* 0x000fe20000000000 */
[----:B------:R-:W-:Y:S01]  /*05d0*/  UMOV UR8, 0x1 ;  /* 0x0000000100087882 */ /* 0x000fe20000000000 */
[----:B------:R-:W-:Y:S01]  /*05e0*/  UMOV UR6, 0x4 ;  /* 0x0000000400067882 */ /* 0x000fe20000000000 */
[----:B------:R-:W-:Y:S02]  /*05f0*/  ULEA UR4, UR47, UR4, 0x18 ;  /* 0x000000042f047291 */ /* 0x000fe4000f8ec0ff */
[----:B------:R-:W-:-:S04]  /*0600*/  UIADD3 UR8, UPT, UPT, -UR8, 0x100000, URZ ;  /* 0x0010000008087890 */ /* 0x000fc8000fffe1ff */
[----:B------:R-:W-:Y:S02]  /*0610*/  USHF.L.U32 UR9, UR8, 0xb, URZ ;  /* 0x0000000b08097899 */ /* 0x000fe400080006ff */
[----:B------:R-:W-:Y:S02]  /*0620*/  USHF.L.U32 UR8, UR8, 0x1, URZ ;  /* 0x0000000108087899 */ /* 0x000fe400080006ff */
[----:B------:R-:W-:-:S04]  /*0630*/  UIADD3 UR6, UPT, UPT, -UR6, 0x100000, URZ ;  /* 0x0010000006067890 */ /* 0x000fc8000fffe1ff */
[----:B------:R-:W-:Y:S02]  /*0640*/  USHF.L.U32 UR7, UR6, 0xb, URZ ;  /* 0x0000000b06077899 */ /* 0x000fe400080006ff */
[----:B------:R-:W-:Y:S01]  /*0650*/  USHF.L.U32 UR6, UR6, 0x1, URZ ;  /* 0x0000000106067899 */ /* 0x000fe200080006ff */
[----:B------:R-:W3:Y:S03]  /*0660*/  FENCE.VIEW.ASYNC.S ;  /* 0x00000000000073c6 */ /* 0x000ee60000000000 */
[----:B---3--:R3:W4:Y:S08]  /*0670*/  SYNCS.EXCH.64 URZ, [UR4], UR8 ;  /* 0x0000000804ff75b2 */ /* 0x0087300008000100 */
[----:B------:R3:W1:Y:S01]  /*0680*/  SYNCS.EXCH.64 URZ, [UR4+0x68], UR6 ;  /* 0x0000680604ff75b2 */ /* 0x0006620008000100 */
        /* <DEDUP_REMOVED lines=23> */
[----:B------:R3:W1:Y:S02]  /*0800*/  SYNCS.EXCH.64 URZ, [UR4+0xc8], UR6 ;  /* 0x0000c80604ff75b2 */ /* 0x0006640008000100 */
[----:B---34-:R-:W-:Y:S01]  /*0810*/  NOP ;  /* 0x0000000000007918 */ /* 0x018fe20000000000 */
.L_x_10:
[----:B------:R-:W-:Y:S05]  /*0820*/  BSYNC.RECONVERGENT B0 ;  /* 0x0000000000007941 */ /* 0x000fea0003800200 */
.L_x_9:
[----:B------:R-:W3:Y:S01]  /*0830*/  SHFL.IDX PT, R0, R47, RZ, 0x1f ;  /* 0x00001fff2f007589 */ /* 0x000ee200000e0000 */
[----:B------:R-:W-:Y:S01]  /*0840*/  NOP ;  /* 0x0000000000007918 */ /* 0x000fe20000000000 */
[----:B---3--:R-:W-:-:S13]  /*0850*/  ISETP.NE.AND P0, PT, R0, 0x1, PT ;  /* 0x000000010000780c */ /* 0x008fda0003f05270 */
[----:B------:R-:W-:Y:S05]  /*0860*/  @P0 BRA `(.L_x_11) ;  /* 0x0000000000540947 */ /* 0x000fea0003800000 */
        /* <DEDUP_REMOVED lines=10> */
[----:B------:R-:W-:Y:S01]  /*0910*/  ELECT P0, URZ, PT ;  /* 0x0000000000ff782f */ /* 0x000fe20003800000 */
[----:B------:R-:W3:Y:S02]  /*0920*/  FENCE.VIEW.ASYNC.S ;  /* 0x00000000000073c6 */ /* 0x000ee40000000000 */
[----:B---3--:R3:W4:Y:S08]  /*0930*/  SYNCS.EXCH.64 URZ, [UR4+0xd0], UR8 ;  /* 0x0000d00804ff75b2 */ /* 0x0087300008000100 */
[----:B------:R3:W1:Y:S01]  /*0940*/  SYNCS.EXCH.64 URZ, [UR4+0xf0], UR6 ;  /* 0x0000f00604ff75b2 */ /* 0x0006620008000100 */
[----:B------:R3:W1:Y:S01]  /*0950*/  SYNCS.EXCH.64 URZ, [UR4+0xd8], UR8 ;  /* 0x0000d80804ff75b2 */ /* 0x0006620008000100 */
[----:B------:R3:W1:Y:S01]  /*0960*/  SYNCS.EXCH.64 URZ, [UR4+0xf8], UR6 ;  /* 0x0000f80604ff75b2 */ /* 0x0006620008000100 */
[----:B------:R3:W1:Y:S01]  /*0970*/  SYNCS.EXCH.64 URZ, [UR4+0xe0], UR8 ;  /* 0x0000e00804ff75b2 */ /* 0x0006620008000100 */
[----:B------:R3:W1:Y:S01]  /*0980*/  SYNCS.EXCH.64 URZ, [UR4+0x100], UR6 ;  /* 0x0001000604ff75b2 */ /* 0x0006620008000100 */
[----:B------:R3:W1:Y:S01]  /*0990*/  SYNCS.EXCH.64 URZ, [UR4+0xe8], UR8 ;  /* 0x0000e80804ff75b2 */ /* 0x0006620008000100 */
[----:B------:R3:W1:Y:S01]  /*09a0*/  SYNCS.EXCH.64 URZ, [UR4+0x108], UR6 ;  /* 0x0001080604ff75b2 */ /* 0x0006620008000100 */
[----:B------:R-:W-:Y:S01]  /*09b0*/  NOP ;  /* 0x0000000000007918 */ /* 0x000fe20000000000 */
.L_x_11:
[----:B------:R-:W2:Y:S01]  /*09c0*/  SHFL.IDX PT, R0, R47, RZ, 0x1f ;  /* 0x00001fff2f007589 */ /* 0x000ea200000e0000 */
[----:B------:R-:W-:Y:S01]  /*09d0*/  NOP ;  /* 0x0000000000007918 */ /* 0x000fe20000000000 */
[----:B--2---:R-:W-:-:S13]  /*09e0*/  ISETP.NE.AND P0, PT, R0, 0x3, PT ;  /* 0x000000030000780c */ /* 0x004fda0003f05270 */
[----:B------:R-:W-:Y:S05]  /*09f0*/  @P0 BRA `(.L_x_12) ;  /* 0x00000000002c0947 */ /* 0x000fea0003800000 */
[----:B---3--:R-:W-:Y:S01]  /*0a00*/  UMOV UR6, 0x400 ;  /* 0x0000040000067882 */ /* 0x008fe20000000000 */
[----:B------:R-:W-:Y:S01]  /*0a10*/  UMOV UR4, 0x20 ;  /* 0x0000002000047882 */ /* 0x000fe20000000000 */
[----:B------:R-:W-:Y:S02]  /*0a20*/  ULEA UR6, UR47, UR6, 0x18 ;  /* 0x000000062f067291 */ /* 0x000fe4000f8ec0ff */
[----:B------:R-:W-:-:S04]  /*0a30*/  UIADD3 UR4, UPT, UPT, -UR4, 0x100000, URZ ;  /* 0x0010000004047890 */ /* 0x000fc8000fffe1ff */
[----:B------:R-:W-:Y:S02]  /*0a40*/  USHF.L.U32 UR5, UR4, 0xb, URZ ;  /* 0x0000000b04057899 */ /* 0x000fe400080006ff */
[----:B------:R-:W-:Y:S01]  /*0a50*/  USHF.L.U32 UR4, UR4, 0x1, URZ ;  /* 0x0000000104047899 */ /* 0x000fe200080006ff */
[----:B------:R-:W-:Y:S01]  /*0a60*/  ELECT P0, URZ, PT ;  /* 0x0000000000ff782f */ /* 0x000fe20003800000 */
[----:B------:R-:W2:Y:S10]  /*0a70*/  FENCE.VIEW.ASYNC.S ;  /* 0x00000000000073c6 */ /* 0x000eb40000000000 */
[----:B--2---:R2:W3:Y:S01]  /*0a80*/  SYNCS.EXCH.64 URZ, [UR6+0x110], UR4 ;  /* 0x0001100406ff75b2 */ /* 0x0044e20008000100 */
[----:B------:R2:W1:Y:S01]  /*0a90*/  SYNCS.EXCH.64 URZ, [UR6+0x118], UR4 ;  /* 0x0001180406ff75b2 */ /* 0x0004620008000100 */
[----:B------:R-:W-:Y:S01]  /*0aa0*/  NOP ;  /* 0x0000000000007918 */ /* 0x000fe20000000000 */
.L_x_12:
[----:B------:R-:W4:Y:S01]  /*0ab0*/  SHFL.IDX PT, R0, R47, RZ, 0x1f ;  /* 0x00001fff2f007589 */ /* 0x000f2200000e0000 */
[----:B------:R-:W-:Y:S01]  /*0ac0*/  NOP ;  /* 0x0000000000007918 */ /* 0x000fe20000000000 */
[----:B----4-:R-:W-:-:S13]  /*0ad0*/  ISETP.NE.AND P0, PT, R0, 0x4, PT ;  /* 0x000000040000780c */ /* 0x010fda0003f05270 */
[----:B------:R-:W-:Y:S05]  /*0ae0*/  @P0 BRA `(.L_x_13) ;  /* 0x0000000000480947 */ /* 0x000fea0003800000 */
[----:B--23--:R-:W-:Y:S01]  /*0af0*/  UMOV UR4, 0x720 ;  /* 0x0000072000047882 */ /* 0x00cfe20000000000 */
[----:B------:R-:W-:Y:S01]  /*0b00*/  UMOV UR6, 0x400 ;  /* 0x0000040000067882 */ /* 0x000fe20000000000 */
[----:B------:R-:W-:Y:S01]  /*0b10*/  USEL UR4, UR4, 0x620, UP4 ;  /* 0x0000062004047887 */ /* 0x000fe2000a000000 */
        /* <DEDUP_REMOVED lines=9> */
[----:B------:R-:W2:Y:S02]  /*0bb0*/  FENCE.VIEW.ASYNC.S ;  /* 0x00000000000073c6 */ /* 0x000ea40000000000 */
[----:B--2---:R4:W2:Y:S08]  /*0bc0*/  SYNCS.EXCH.64 URZ, [UR6+0x120], UR8 ;  /* 0x0001200806ff75b2 */ /* 0x0048b00008000100 */
[----:B------:R4:W3:Y:S01]  /*0bd0*/  SYNCS.EXCH.64 URZ, [UR6+0x130], UR4 ;  /* 0x0001300406ff75b2 */ /* 0x0008e20008000100 */
[----:B------:R4:W1:Y:S01]  /*0be0*/  SYNCS.EXCH.64 URZ, [UR6+0x128], UR8 ;  /* 0x0001280806ff75b2 */ /* 0x0008620008000100 */
[----:B------:R4:W1:Y:S02]  /*0bf0*/  SYNCS.EXCH.64 URZ, [UR6+0x138], UR4 ;  /* 0x0001380406ff75b2 */ /* 0x0008640008000100 */
[----:B----4-:R-:W-:Y:S01]  /*0c00*/  NOP ;  /* 0x0000000000007918 */ /* 0x010fe20000000000 */
.L_x_13:
[----:B------:R-:W4:Y:S01]  /*0c10*/  SHFL.IDX PT, R0, R47, RZ, 0x1f ;  /* 0x00001fff2f007589 */ /* 0x000f2200000e0000 */
[----:B------:R-:W-:Y:S01]  /*0c20*/  NOP ;  /* 0x0000000000007918 */ /* 0x000fe20000000000 */
[----:B----4-:R-:W-:-:S13]  /*0c30*/  ISETP.NE.AND P0, PT, R0, 0x5, PT ;  /* 0x000000050000780c */ /* 0x010fda0003f05270 */
[----:B------:R-:W-:Y:S05]  /*0c40*/  @P0 BRA `(.L_x_14) ;  /* 0x0000000000540947 */ /* 0x000fea0003800000 */
[----:B--23--:R-:W-:Y:S01]  /*0c50*/  UMOV UR4, 0x400 ;  /* 0x0000040000047882 */ /* 0x00cfe20000000000 */
        /* <DEDUP_REMOVED lines=14> */
[----:B------:R4:W1:Y:S01]  /*0d40*/  SYNCS.EXCH.64 URZ, [UR4+0x168], UR8 ;  /* 0x0001680804ff75b2 */ /* 0x0008620008000100 */
[----:B------:R4:W1:Y:S01]  /*0d50*/  SYNCS.EXCH.64 URZ, [UR4+0x150], UR6 ;  /* 0x0001500604ff75b2 */ /* 0x0008620008000100 */
[----:B------:R4:W1:Y:S01]  /*0d60*/  SYNCS.EXCH.64 URZ, [UR4+0x170], UR8 ;  /* 0x0001700804ff75b2 */ /* 0x0008620008000100 */
[----:B------:R4:W1:Y:S01]  /*0d70*/  SYNCS.EXCH.64 URZ, [UR4+0x158], UR6 ;  /* 0x0001580604ff75b2 */ /* 0x0008620008000100 */
[----:B------:R4:W1:Y:S02]  /*0d80*/  SYNCS.EXCH.64 URZ, [UR4+0x178], UR8 ;  /* 0x0001780804ff75b2 */ /* 0x0008640008000100 */
[----:B----4-:R-:W-:Y:S01]  /*0d90*/  NOP ;  /* 0x0000000000007918 */ /* 0x010fe20000000000 */
.L_x_14:
[----:B------:R-:W4:Y:S01]  /*0da0*/  SHFL.IDX PT, R0, R47, RZ, 0x1f ;  /* 0x00001fff2f007589 */ /* 0x000f2200000e0000 */
[----:B------:R-:W-:Y:S01]  /*0db0*/  ISETP.NE.OR P1, PT, RZ, UR18, !P1 ;  /* 0x00000012ff007c0c */ /* 0x000fe2000cf25670 */
[----:B------:R-:W-:Y:S01]  /*0dc0*/  NOP ;  /* 0x0000000000007918 */ /* 0x000fe20000000000 */
[----:B----4-:R-:W-:-:S13]  /*0dd0*/  ISETP.NE.AND P0, PT, R0, 0x3, PT ;  /* 0x000000030000780c */ /* 0x010fda0003f05270 */
[----:B------:R-:W-:Y:S05]  /*0de0*/  @P0 BRA `(.L_x_15) ;  /* 0x0000000000340947 */ /* 0x000fea0003800000 */
[----:B--23--:R-:W-:Y:S01]  /*0df0*/  UMOV UR4, 0x400 ;  /* 0x0000040000047882 */ /* 0x00cfe20000000000 */
[----:B------:R-:W-:Y:S01]  /*0e00*/  UMOV UR6, 0x20 ;  /* 0x0000002000067882 */ /* 0x000fe20000000000 */
[----:B------:R-:W-:Y:S02]  /*0e10*/  ULEA UR4, UR47, UR4, 0x18 ;  /* 0x000000042f047291 */ /* 0x000fe4000f8ec0ff */
[----:B------:R-:W-:-:S04]  /*0e20*/  UIADD3 UR6, UPT, UPT, -UR6, 0x100000, URZ ;  /* 0x0010000006067890 */ /* 0x000fc8000fffe1ff */
[----:B------:R-:W-:Y:S02]  /*0e30*/  USHF.L.U32 UR7, UR6, 0xb, URZ ;  /* 0x0000000b06077899 */ /* 0x000fe400080006ff */
[----:B------:R-:W-:Y:S01]  /*0e40*/  USHF.L.U32 UR6, UR6, 0x1, URZ ;  /* 0x0000000106067899 */ /* 0x000fe200080006ff */
[----:B------:R-:W-:Y:S01]  /*0e50*/  ELECT P0, URZ, PT ;  /* 0x0000000000ff782f */ /* 0x000fe20003800000 */
[----:B------:R-:W2:Y:S10]  /*0e60*/  FENCE.VIEW.ASYNC.S ;  /* 0x00000000000073c6 */ /* 0x000eb40000000000 */
[----:B--2---:R4:W2:Y:S01]  /*0e70*/  SYNCS.EXCH.64 URZ, [UR4+0x180], UR6 ;  /* 0x0001800604ff75b2 */ /* 0x0048a20008000100 */
[----:B------:R4:W3:Y:S01]  /*0e80*/  SYNCS.EXCH.64 URZ, [UR4+0x190], UR6 ;  /* 0x0001900604ff75b2 */ /* 0x0008e20008000100 */
[----:B------:R4:W1:Y:S01]  /*0e90*/  SYNCS.EXCH.64 URZ, [UR4+0x188], UR6 ;  /* 0x0001880604ff75b2 */ /* 0x0008620008000100 */
[----:B------:R4:W1:Y:S02]  /*0ea0*/  SYNCS.EXCH.64 URZ, [UR4+0x198], UR6 ;  /* 0x0001980604ff75b2 */ /* 0x0008640008000100 */
[----:B----4-:R-:W-:Y:S01]  /*0eb0*/  NOP ;  /* 0x0000000000007918 */ /* 0x010fe20000000000 */
.L_x_15:
[----:B------:R-:W-:Y:S01]  /*0ec0*/  VOTEU.ALL UP0, P1 ;  /* 0x0000000000ff7886 */ /* 0x000fe20000800000 */
[----:B--23--:R-:W-:Y:S01]  /*0ed0*/  UMOV UR4, 0x20 ;  /* 0x0000002000047882 */ /* 0x00cfe20000000000 */
[----:B------:R-:W2:Y:S01]  /*0ee0*/  LDCU UR7, c[0x0][0x36c] ;  /* 0x00006d80ff0777ac */ /* 0x000ea20008000800 */
[----:B------:R-:W-:Y:S01]  /*0ef0*/  NOP ;  /* 0x0000000000007918 */ /* 0x000fe20000000000 */
[----:B------:R-:W-:Y:S01]  /*0f00*/  LOP3.LUT R0, R60, 0x1f, RZ, 0xc0, !PT ;  /* 0x0000001f3c007812 */ /* 0x000fe200078ec0ff */
[----:B------:R-:W-:Y:S01]  /*0f10*/  @!UP0 UMOV UR6, 0x400 ;  /* 0x0000040000068882 */ /* 0x000fe20000000000 */
[----:B------:R-:W-:-:S04]  /*0f20*/  @!UP0 UIADD3 UR4, UPT, UPT, -UR4, 0x100000, URZ ;  /* 0x0010000004048890 */ /* 0x000fc8000fffe1ff */
[----:B------:R-:W-:Y:S02]  /*0f30*/  @!UP0 USHF.L.U32 UR5, UR4, 0xb, URZ ;  /* 0x0000000b04058899 */ /* 0x000fe400080006ff */
[----:B------:R-:W-:Y:S02]  /*0f40*/  @!UP0 USHF.L.U32 UR4, UR4, 0x1, URZ ;  /* 0x0000000104048899 */ /* 0x000fe400080006ff */
[----:B------:R-:W-:Y:S01]  /*0f50*/  @!UP0 ULEA UR6, UR47, UR6, 0x18 ;  /* 0x000000062f068291 */ /* 0x000fe2000f8ec0ff */
[----:B------:R-:W-:Y:S01]  /*0f60*/  VOTEU.ALL UP0, P1 ;  /* 0x0000000000ff7886 */ /* 0x000fe20000800000 */
[----:B------:R-:W-:Y:S02]  /*0f70*/  UISETP.NE.AND UP5, UPT, UR18, URZ, UPT ;  /* 0x000000ff1200728c */ /* 0x000fe4000bfa5270 */
[----:B--2---:R-:W-:Y:S01]  /*0f80*/  UISETP.EQ.U32.AND UP6, UPT, UR7, 0x1, UPT ;  /* 0x000000010700788c */ /* 0x004fe2000bfc2070 */
[----:B------:R-:W2:Y:S07]  /*0f90*/  FENCE.VIEW.ASYNC.S ;  /* 0x00000000000073c6 */ /* 0x000eae0000000000 */
[----:B--2---:R2:W3:Y:S01]  /*0fa0*/  @!UP0 SYNCS.EXCH.64 URZ, [UR6+0x1a0], UR4 ;  /* 0x0001a00406ff85b2 */ /* 0x0044e20008000100 */
[----:B------:R-:W-:Y:S05]  /*0fb0*/  BRA.U !UP6, `(.L_x_16) ;  /* 0x000000010e087547 */ /* 0x000fea000b800000 */
[----:B-1-3--:R-:W-:Y:S01]  /*0fc0*/  UCGABAR_ARV ;  /* 0x00000000000079c7 */ /* 0x00afe20008000000 */
[----:B------:R-:W-:Y:S05]  /*0fd0*/  BRA `(.L_x_17) ;  /* 0x0000000000047947 */ /* 0x000fea0003800000 */
.L_x_16:
[----:B-1-3--:R-:W-:Y:S01]  /*0fe0*/  NOP ;  /* 0x0000000000007918 */ /* 0x00afe20000000000 */
.L_x_17:
[----:B------:R-:W1:Y:S01]  /*0ff0*/  S2UR UR31, SR_CTAID.X ;  /* 0x00000000001f79c3 */ /* 0x000e620000002500 */
[----:B------:R-:W-:-:S05]  /*1000*/  CS2R.32 R50, SR_CgaSize ;  /* 0x0000000000327805 */ /* 0x000fca0000008a00 */
[----:B------:R-:W-:-:S05]  /*1010*/  IMAD R50, R50, -0xa0, RZ ;  /* 0xffffff6032327824 */ /* 0x000fca00078e02ff */
[----:B--2---:R-:W-:-:S14]  /*1020*/  R2UR UR5, R50 ;  /* 0x00000000320572ca */ /* 0x004fdc00000e0000 */
[----:B------:R-:W2:Y:S01]  /*1030*/  LDCU UR5, c[0x0][UR5+0x2b0] ;  /* 0x00005600050577ac */ /* 0x000ea20008000800 */
[----:B------:R-:W-:-:S05]  /*1040*/  CS2R.32 R50, SR_CgaSize ;  /* 0x0000000000327805 */ /* 0x000fca0000008a00 */
[----:B------:R-:W-:-:S05]  /*1050*/  IMAD R50, R50, -0xa0, RZ ;  /* 0xffffff6032327824 */ /* 0x000fca00078e02ff */
[----:B------:R-:W-:-:S14]  /*1060*/  R2UR UR4, R50 ;  /* 0x00000000320472ca */ /* 0x000fdc00000e0000 */
[----:B------:R-:W3:Y:S01]  /*1070*/  LDCU UR4, c[0x0][UR4+0x2b4] ;  /* 0x00005680040477ac */ /* 0x000ee20008000800 */
[----:B------:R-:W4:Y:S01]  /*1080*/  S2UR UR30, SR_CTAID.Y ;  /* 0x00000000001e79c3 */ /* 0x000f220000002600 */
[----:B------:R-:W-:-:S05]  /*1090*/  CS2R.32 R50, SR_CgaSize ;  /* 0x0000000000327805 */ /* 0x000fca0000008a00 */
[----:B------:R-:W-:-:S05]  /*10a0*/  IMAD R50, R50, -0xa0, RZ ;  /* 0xffffff6032327824 */ /* 0x000fca00078e02ff */
[----:B------:R-:W-:-:S14]  /*10b0*/  R2UR UR7, R50 ;  /* 0x00000000320772ca */ /* 0x000fdc00000e0000 */
[----:B------:R-:W3:Y:S01]  /*10c0*/  LDCU UR7, c[0x0][UR7+0x2a4] ;  /* 0x00005480070777ac */ /* 0x000ee20008000800 */
[----:B------:R-:W-:-:S05]  /*10d0*/  CS2R.32 R50, SR_CgaSize ;  /* 0x0000000000327805 */ /* 0x000fca0000008a00 */
[----:B------:R-:W-:-:S05]  /*10e0*/  IMAD R50, R50, -0xa0, RZ ;  /* 0xffffff6032327824 */ /* 0x000fca00078e02ff */
[----:B------:R-:W-:-:S14]  /*10f0*/  R2UR UR63, R50 ;  /* 0x00000000323f72ca */ /* 0x000fdc00000e0000 */
[----:B------:R-:W3:Y:S01]  /*1100*/  LDCU UR63, c[0x0][UR63+0x2a0] ;  /* 0x000054003f3f77ac */ /* 0x000ee20008000800 */
[----:B------:R-:W-:Y:S01]  /*1110*/  UISETP.GT.U32.AND UP0, UPT, UR48, 0xffff, UPT ;  /* 0x0000ffff3000788c */ /* 0x000fe2000bf04070 */
[----:B------:R-:W3:Y:S01]  /*1120*/  LDCU UR19, c[0x0][0xb24] ;  /* 0x00016480ff1377ac */ /* 0x000ee20008000800 */
[----:B------:R-:W3:Y:S01]  /*1130*/  LDCU UR45, c[0x0][0xb24] ;  /* 0x00016480ff2d77ac */ /* 0x000ee20008000800 */
[----:B-1----:R-:W-:Y:S01]  /*1140*/  I2FP.F32.U32 R3, UR31 ;  /* 0x0000001f00037c45 */ /* 0x002fe20008201000 */
[----:B------:R-:W1:Y:S04]  /*1150*/  LDCU UR23, c[0x0][0xb30] ;  /* 0x00016600ff1777ac */ /* 0x000e680008000800 */
[----:B--2---:R-:W-:Y:S01]  /*1160*/  FMUL R3, R3, UR5 ;  /* 0x0000000503037c20 */ /* 0x004fe20008400000 */
[----:B------:R-:W-:Y:S01]  /*1170*/  USHF.L.U32 UR24, UR47, 0x9, URZ ;  /* 0x000000092f187899 */ /* 0x000fe200080006ff */
[----:B----4-:R-:W-:Y:S01]  /*1180*/  I2FP.F32.U32 R2, UR30 ;  /* 0x0000001e00027c45 */ /* 0x010fe20008201000 */
[----:B------:R-:W-:-:S03]  /*1190*/  USHF.L.U32 UR46, UR31, 0x6, URZ ;  /* 0x000000061f2e7899 */ /* 0x000fc600080006ff */
[----:B------:R-:W2:Y:S01]  /*11a0*/  F2I.U32.TRUNC.NTZ R3, R3 ;  /* 0x0000000300037305 */ /* 0x000ea2000020f000 */
[----:B------:R-:W-:Y:S01]  /*11b0*/  USEL UR21, UR48, 0xffff, !UP0 ;  /* 0x0000ffff30157887 */ /* 0x000fe2000c000000 */
[----:B---3--:R-:W-:-:S06]  /*11c0*/  FMUL R2, R2, UR4 ;  /* 0x0000000402027c20 */ /* 0x008fcc0008400000 */
[----:B------:R-:W3:Y:S01]  /*11d0*/  F2I.U32.TRUNC.NTZ R2, R2 ;  /* 0x0000000200027305 */ /* 0x000ee2000020f000 */
[----:B--2---:R-:W-:Y:S02]  /*11e0*/  R2UR UR4, R3 ;  /* 0x00000000030472ca */ /* 0x004fe400000e0000 */
[----:B------:R-:W-:Y:S02]  /*11f0*/  PRMT R3, RZ, 0x7610, R3 ;  /* 0x00007610ff037816 */ /* 0x000fe40000000003 */
[----:B---3--:R-:W-:Y:S02]  /*1200*/  R2UR UR6, R2 ;  /* 0x00000000020672ca */ /* 0x008fe400000e0000 */
[----:B------:R-:W-:-:S07]  /*1210*/  PRMT R2, RZ, 0x7610, R2 ;  /* 0x00007610ff027816 */ /* 0x000fce0000000002 */
[----:B------:R-:W-:-:S04]  /*1220*/  UIADD3 UR5, UPT, UPT, -UR4, URZ, URZ ;  /* 0x000000ff04057290 */ /* 0x000fc8000fffe1ff */
[----:B------:R-:W-:Y:S02]  /*1230*/  UIMAD UR63, UR63, UR5, UR31 ;  /* 0x000000053f3f72a4 */ /* 0x000fe4000f8e021f */
[----:B------:R-:W-:-:S04]  /*1240*/  UIADD3 UR4, UPT, UPT, -UR6, URZ, URZ ;  /* 0x000000ff06047290 */ /* 0x000fc8000fffe1ff */
[----:B------:R-:W-:-:S06]  /*1250*/  UIMAD UR4, UR7, UR4, UR30 ;  /* 0x00000004070472a4 */ /* 0x000fcc000f8e021e */
[----:B------:R-:W-:Y:S01]  /*1260*/  IMAD.U32 R50, RZ, RZ, UR4 ;  /* 0x00000004ff327e24 */ /* 0x000fe2000f8e00ff */
[----:B-1----:R-:W-:Y:S06]  /*1270*/  BRA.U UP5, `(.L_x_18) ;  /* 0x0000000105687547 */ /* 0x002fec000b800000 */
[----:B------:R-:W-:Y:S01]  /*1280*/  R2UR UR4, R50 ;  /* 0x00000000320472ca */ /* 0x000fe200000e0000 */
[----:B------:R-:W-:-:S12]  /*1290*/  ULOP3.LUT UR5, UR63, 0x4, URZ, 0x3c, !UPT ;  /* 0x000000043f057892 */ /* 0x000fd8000f8e3cff */
[----:B------:R-:W-:Y:S02]  /*12a0*/  UISETP.NE.AND UP0, UPT, UR4, URZ, UPT ;  /* 0x000000ff0400728c */ /* 0x000fe4000bf05270 */
[----:B------:R-:W-:Y:S02]  /*12b0*/  ULOP3.LUT UR4, UR63, 0x2, URZ, 0x3c, !UPT ;  /* 0x000000023f047892 */ /* 0x000fe4000f8e3cff */
[----:B------:R-:W-:-:S04]  /*12c0*/  UISETP.GT.U32.AND UP2, UPT, UR63, 0x1, UP0 ;  /* 0x000000013f00788c */ /* 0x000fc80008744070 */
[----:B------:R-:W-:Y:S02]  /*12d0*/  USEL UR8, URZ, 0x1, UP2 ;  /* 0x00000001ff087887 */ /* 0x000fe40009000000 */
[----:B------:R-:W-:Y:S02]  /*12e0*/  USEL UR7, URZ, 0x2, UP2 ;  /* 0x00000002ff077887 */ /* 0x000fe40009000000 */
[----:B------:R-:W-:Y:S02]  /*12f0*/  UISETP.GT.U32.AND UP2, UPT, UR4, 0x1, UP0 ;  /* 0x000000010400788c */ /* 0x000fe40008744070 */
[----:B------:R-:W-:Y:S02]  /*1300*/  ULOP3.LUT UR4, UR63, 0x6, URZ, 0x3c, !UPT ;  /* 0x000000063f047892 */ /* 0x000fe4000f8e3cff */
[----:B------:R-:W-:Y:S02]  /*1310*/  USEL UR6, URZ, 0x4, UP2 ;  /* 0x00000004ff067887 */ /* 0x000fe40009000000 */
[----:B------:R-:W-:-:S02]  /*1320*/  USEL UR9, URZ, 0x8, UP2 ;  /* 0x00000008ff097887 */ /* 0x000fc40009000000 */
[----:B------:R-:W-:Y:S02]  /*1330*/  UISETP.GT.U32.AND UP2, UPT, UR5, 0x1, UP0 ;  /* 0x000000010500788c */ /* 0x000fe40008744070 */
[----:B------:R-:W-:Y:S02]  /*1340*/  UISETP.GT.U32.AND UP0, UPT, UR4, 0x1, UP0 ;  /* 0x000000010400788c */ /* 0x000fe40008704070 */
[----:B------:R-:W-:Y:S02]  /*1350*/  USEL UR4, URZ, 0x10, UP2 ;  /* 0x00000010ff047887 */ /* 0x000fe40009000000 */
[----:B------:R-:W-:Y:S02]  /*1360*/  UIADD3 UR5, UPT, UPT, UR6, UR7, UR8 ;  /* 0x0000000706057290 */ /* 0x000fe4000fffe008 */
[----:B------:R-:W-:Y:S02]  /*1370*/  USEL UR7, URZ, 0x40, UP0 ;  /* 0x00000040ff077887 */ /* 0x000fe40008000000 */
[----:B------:R-:W-:-:S02]  /*1380*/  USEL UR8, URZ, 0x20, UP2 ;  /* 0x00000020ff087887 */ /* 0x000fc40009000000 */
[----:B------:R-:W-:Y:S02]  /*1390*/  UIADD3 UR5, UPT, UPT, UR4, UR5, UR9 ;  /* 0x0000000504057290 */ /* 0x000fe4000fffe009 */
[----:B------:R-:W-:Y:S02]  /*13a0*/  ULOP3.LUT UR4, UR63, 0xfffffffe, URZ, 0xc0, !UPT ;  /* 0xfffffffe3f047892 */ /* 0x000fe4000f8ec0ff */
[----:B------:R-:W-:Y:S02]  /*13b0*/  USEL UR6, URZ, 0x80, UP0 ;  /* 0x00000080ff067887 */ /* 0x000fe40008000000 */
[----:B------:R-:W-:-:S03]  /*13c0*/  UIADD3 UR5, UPT, UPT, UR7, UR5, UR8 ;  /* 0x0000000507057290 */ /* 0x000fc6000fffe008 */
[----:B------:R-:W-:Y:S01]  /*13d0*/  UMOV UR7, 0x3 ;  /* 0x0000000300077882 */ /* 0x000fe20000000000 */
[----:B------:R-:W-:Y:S02]  /*13e0*/  UIADD3 UR5, UPT, UPT, UR5, UR6, URZ ;  /* 0x0000000605057290 */ /* 0x000fe4000fffe0ff */
[----:B------:R-:W-:-:S04]  /*13f0*/  USHF.L.U32 UR4, UR7, UR4, URZ ;  /* 0x0000000407047299 */ /* 0x000fc800080006ff */
[----:B------:R-:W-:Y:S02]  /*1400*/  MOV R3, UR5 ;  /* 0x0000000500037c02 */ /* 0x000fe40008000f00 */
[----:B------:R-:W-:-:S07]  /*1410*/  IMAD.U32 R2, RZ, RZ, UR4 ;  /* 0x00000004ff027e24 */ /* 0x000fce000f8e00ff */
.L_x_18:
[----:B------:R-:W1:Y:S01]  /*1420*/  S2UR UR36, SR_CTAID.Z ;  /* 0x00000000002479c3 */ /* 0x000e620000002700 */
[----:B------:R-:W-:Y:S01]  /*1430*/  UISETP.GE.AND UP0, UPT, UR19, 0x1, UPT ;  /* 0x000000011300788c */ /* 0x000fe2000bf06270 */
[----:B------:R-:W-:-:S08]  /*1440*/  UMOV UR25, 0x55 ;  /* 0x0000005500197882 */ /* 0x000fd00000000000 */
[----:B------:R-:W-:Y:S05]  /*1450*/  BRA.U !UP0, `(.L_x_19) ;  /* 0x0000000108d07547 */ /* 0x000fea000b800000 */
[----:B------:R-:W2:Y:S01]  /*1460*/  LDCU.128 UR12, c[0x0][0xb10] ;  /* 0x00016200ff0c77ac */ /* 0x000ea20008000c00 */
[----:B------:R-:W3:Y:S01]  /*1470*/  LDCU UR6, c[0x0][0x370] ;  /* 0x00006e00ff0677ac */ /* 0x000ee20008000800 */
[----:B------:R-:W4:Y:S01]  /*1480*/  LDCU UR7, c[0x0][0x374] ;  /* 0x00006e80ff0777ac */ /* 0x000f220008000800 */
[----:B------:R-:W1:Y:S01]  /*1490*/  LDCU UR20, c[0x0][0xb0c] ;  /* 0x00016180ff1477ac */ /* 0x000e620008000800 */
[----:B------:R-:W1:Y:S01]  /*14a0*/  LDCU UR22, c[0x0][0xb20] ;  /* 0x00016400ff1677ac */ /* 0x000e620008000800 */
[----:B------:R-:W1:Y:S01]  /*14b0*/  LDCU.64 UR8, c[0x0][0xb28] ;  /* 0x00016500ff0877ac */ /* 0x000e620008000a00 */
[----:B--2---:R-:W-:Y:S02]  /*14c0*/  UISETP.NE.AND UP3, UPT, UR14, 0x1, UPT ;  /* 0x000000010e00788c */ /* 0x004fe4000bf65270 */
[----:B----4-:R-:W-:Y:S02]  /*14d0*/  UIMAD.WIDE.U32 UR10, UR7, UR15, URZ ;  /* 0x0000000f070a72a5 */ /* 0x010fe4000f8e00ff */
[----:B---3--:R-:W-:-:S02]  /*14e0*/  UIMAD.WIDE.U32 UR16, UR6, UR12, URZ ;  /* 0x0000000c061072a5 */ /* 0x008fc4000f8e00ff */
[----:B-1----:R-:W-:Y:S02]  /*14f0*/  UISETP.NE.AND UP0, UPT, UR20, 0x1, UPT ;  /* 0x000000011400788c */ /* 0x002fe4000bf05270 */
[----:B------:R-:W-:Y:S01]  /*1500*/  UIMAD.WIDE.U32 UR4, UR31, UR12, URZ ;  /* 0x0000000c1f0472a5 */ /* 0x000fe2000f8e00ff */
[----:B------:R-:W-:Y:S02]  /*1510*/  UMOV UR10, UR11 ;  /* 0x0000000b000a7c82 */ /* 0x000fe40008000000 */
[----:B------:R-:W-:Y:S01]  /*1520*/  UMOV UR16, UR17 ;  /* 0x0000001100107c82 */ /* 0x000fe20008000000 */
[----:B------:R-:W-:Y:S02]  /*1530*/  @UP3 USHF.R.U32.HI UR7, URZ, UR22, UR10 ;  /* 0x00000016ff073299 */ /* 0x000fe4000801160a */
[----:B------:R-:W-:Y:S02]  /*1540*/  UISETP.NE.AND UP2, UPT, UR19, 0x1, UPT ;  /* 0x000000011300788c */ /* 0x000fe4000bf45270 */
[----:B------:R-:W-:-:S02]  /*1550*/  USHF.R.U32.HI UR5, URZ, UR13, UR5 ;  /* 0x0000000dff057299 */ /* 0x000fc40008011605 */
[----:B------:R-:W-:Y:S02]  /*1560*/  @UP0 USHF.R.U32.HI UR6, URZ, UR13, UR16 ;  /* 0x0000000dff060299 */ /* 0x000fe40008011610 */
[----:B------:R-:W-:Y:S02]  /*1570*/  UIMAD.WIDE.U32 UR12, UR30, UR15, URZ ;  /* 0x0000000f1e0c72a5 */ /* 0x000fe4000f8e00ff */
[----:B------:R-:W-:Y:S02]  /*1580*/  UIMAD.WIDE.U32 UR10, UR7, UR8, URZ ;  /* 0x00000008070a72a5 */ /* 0x000fe4000f8e00ff */
[----:B------:R-:W-:Y:S02]  /*1590*/  UIMAD.WIDE.U32 UR16, UR6, UR8, URZ ;  /* 0x00000008061072a5 */ /* 0x000fe4000f8e00ff */
[----:B------:R-:W-:Y:S01]  /*15a0*/  USEL UR5, UR31, UR5, !UP0 ;  /* 0x000000051f057287 */ /* 0x000fe2000c000000 */
[----:B------:R-:W-:Y:S02]  /*15b0*/  UMOV UR4, UR13 ;  /* 0x0000000d00047c82 */ /* 0x000fe40008000000 */
[----:B------:R-:W-:Y:S01]  /*15c0*/  UMOV UR10, UR11 ;  /* 0x0000000b000a7c82 */ /* 0x000fe20008000000 */
[----:B------:R-:W-:-:S02]  /*15d0*/  USHF.R.U32.HI UR4, URZ, UR22, UR4 ;  /* 0x00000016ff047299 */ /* 0x000fc40008011604 */
[----:B------:R-:W-:Y:S01]  /*15e0*/  @UP2 USHF.R.U32.HI UR7, URZ, UR9, UR10 ;  /* 0x00000009ff072299 */ /* 0x000fe2000801160a */
[----:B------:R-:W-:Y:S01]  /*15f0*/  UMOV UR16, UR17 ;  /* 0x0000001100107c82 */ /* 0x000fe20008000000 */
[----:B------:R-:W-:Y:S02]  /*1600*/  USEL UR4, UR30, UR4, !UP3 ;  /* 0x000000041e047287 */ /* 0x000fe4000d800000 */
[----:B------:R-:W-:Y:S02]  /*1610*/  @UP2 USHF.R.U32.HI UR6, URZ, UR9, UR16 ;  /* 0x00000009ff062299 */ /* 0x000fe40008011610 */
[----:B------:R-:W-:Y:S02]  /*1620*/  UIMAD UR7, UR7, UR19, URZ ;  /* 0x00000013070772a4 */ /* 0x000fe4000f8e02ff */
[----:B------:R-:W-:Y:S02]  /*1630*/  UIMAD UR12, UR6, UR19, URZ ;  /* 0x00000013060c72a4 */ /* 0x000fe4000f8e02ff */
[----:B------:R-:W-:-:S02]  /*1640*/  UISETP.GE.AND UP0, UPT, UR4, UR7, UPT ;  /* 0x000000070400728c */ /* 0x000fc4000bf06270 */
[----:B------:R-:W-:Y:S02]  /*1650*/  UIMAD.WIDE.U32 UR10, UR4, UR8, URZ ;  /* 0x00000008040a72a5 */ /* 0x000fe4000f8e00ff */
[----:B------:R-:W-:Y:S02]  /*1660*/  UISETP.GE.OR UP0, UPT, UR5, UR12, UP0 ;  /* 0x0000000c0500728c */ /* 0x000fe40008706670 */
[----:B------:R-:W-:Y:S02]  /*1670*/  UIMAD.WIDE.U32 UR12, UR5, UR8, URZ ;  /* 0x00000008050c72a5 */ /* 0x000fe4000f8e00ff */
[----:B------:R-:W-:Y:S01]  /*1680*/  UIADD3 UR10, UPT, UPT, -UR4, URZ, URZ ;  /* 0x000000ff040a7290 */ /* 0x000fe2000fffe1ff */
[----:B------:R-:W-:Y:S01]  /*1690*/  UMOV UR8, UR11 ;  /* 0x0000000b00087c82 */ /* 0x000fe20008000000 */
[----:B------:R-:W-:Y:S02]  /*16a0*/  UIADD3 UR11, UPT, UPT, -UR5, URZ, URZ ;  /* 0x000000ff050b7290 */ /* 0x000fe4000fffe1ff */
[----:B------:R-:W-:-:S03]  /*16b0*/  USHF.R.U32.HI UR8, URZ, UR9, UR8 ;  /* 0x00000009ff087299 */ /* 0x000fc60008011608 */
[----:B------:R-:W-:Y:S01]  /*16c0*/  @!UP0 UMOV UR7, UR13 ;  /* 0x0000000d00078c82 */ /* 0x000fe20008000000 */
[----:B------:R-:W-:Y:S02]  /*16d0*/  UIMAD UR30, UR14, UR10, UR30 ;  /* 0x0000000a0e1e72a4 */ /* 0x000fe4000f8e021e */
[----:B------:R-:W-:Y:S02]  /*16e0*/  USEL UR8, UR4, UR8, !UP2 ;  /* 0x0000000804087287 */ /* 0x000fe4000d000000 */
[----:B------:R-:W-:Y:S02]  /*16f0*/  @!UP0 USHF.R.U32.HI UR7, URZ, UR9, UR7 ;  /* 0x00000009ff078299 */ /* 0x000fe40008011607 */
[----:B------:R-:W-:Y:S02]  /*1700*/  UIADD3 UR9, UPT, UPT, -UR8, URZ, URZ ;  /* 0x000000ff08097290 */ /* 0x000fe4000fffe1ff */
[----:B------:R-:W-:Y:S02]  /*1710*/  @!UP0 USEL UR7, UR5, UR7, !UP2 ;  /* 0x0000000705078287 */ /* 0x000fe4000d000000 */
[----:B------:R-:W-:-:S02]  /*1720*/  UIMAD UR9, UR19, UR9, UR4 ;  /* 0x00000009130972a4 */ /* 0x000fc4000f8e0204 */
[----:B------:R-:W-:Y:S02]  /*1730*/  @!UP0 UIADD3 UR8, UPT, UPT, UR8, -UR7, URZ ;  /* 0x8000000708088290 */ /* 0x000fe4000fffe0ff */
[----:B------:R-:W-:Y:S02]  /*1740*/  @!UP0 UIMAD UR6, UR9, UR6, UR7 ;  /* 0x00000006090682a4 */ /* 0x000fe4000f8e0207 */
[----:B------:R-:W-:Y:S02]  /*1750*/  @!UP0 UIMAD UR4, UR8, UR19, UR5 ;  /* 0x00000013080482a4 */ /* 0x000fe4000f8e0205 */
[----:B------:R-:W-:Y:S02]  /*1760*/  UIMAD UR31, UR20, UR11, UR31 ;  /* 0x0000000b141f72a4 */ /* 0x000fe4000f8e021f */
[----:B------:R-:W-:Y:S01]  /*1770*/  UIMAD UR30, UR4, UR14, UR30 ;  /* 0x0000000e041e72a4 */ /* 0x000fe2000f8e021e */
[----:B------:R-:W-:Y:S02]  /*1780*/  @!UP0 UMOV UR5, UR6 ;  /* 0x0000000600058c82 */ /* 0x000fe40008000000 */
[----:B------:R-:W-:-:S12]  /*1790*/  UIMAD UR31, UR5, UR20, UR31 ;  /* 0x00000014051f72a4 */ /* 0x000fd8000f8e021f */
.L_x_19:
[----:B------:R-:W-:Y:S02]  /*17a0*/  UISETP.NE.AND UP2, UPT, UR23, 0x1, UPT ;  /* 0x000000011700788c */ /* 0x000fe4000bf45270 */
[----:B------:R-:W-:Y:S02]  /*17b0*/  ULOP3.LUT UR21, UR21, 0xffff, URZ, 0xc0, !UPT ;  /* 0x0000ffff15157892 */ /* 0x000fe4000f8ec0ff */
[----:B------:R-:W-:Y:S02]  /*17c0*/  UISETP.NE.AND UP0, UPT, UR18, 0x2, UPT ;  /* 0x000000021200788c */ /* 0x000fe4000bf05270 */
[----:B------:R-:W-:Y:S02]  /*17d0*/  ULOP3.LUT UR24, UR24, 0xc00, URZ, 0xc0, !UPT ;  /* 0x00000c0018187892 */ /* 0x000fe4000f8ec0ff */
[----:B------:R-:W-:Y:S02]  /*17e0*/  ULOP3.LUT UR46, UR46, 0x40, URZ, 0xc0, !UPT ;  /* 0x000000402e2e7892 */ /* 0x000fe4000f8ec0ff */
[----:B------:R-:W-:Y:S01]  /*17f0*/  USHF.L.U32 UR21, UR25, UR21, URZ ;  /* 0x0000001519157299 */ /* 0x000fe200080006ff */
[----:B------:R-:W-:Y:S11]  /*1800*/  BRA.U UP2, `(.L_x_20) ;  /* 0x0000000102407547 */ /* 0x000ff6000b800000 */
[----:B------:R-:W2:Y:S01]  /*1810*/  LDCU.128 UR8, c[0x0][0xb10] ;  /* 0x00016200ff0877ac */ /* 0x000ea20008000c00 */
[----:B------:R-:W3:Y:S01]  /*1820*/  LDCU UR12, c[0x0][0xb0c] ;  /* 0x00016180ff0c77ac */ /* 0x000ee20008000800 */
[----:B------:R-:W4:Y:S01]  /*1830*/  LDCU UR13, c[0x0][0xb20] ;  /* 0x00016400ff0d77ac */ /* 0x000f220008000800 */
[----:B--2---:R-:W-:Y:S02]  /*1840*/  UIMAD.WIDE.U32 UR4, UR31, UR8, URZ ;  /* 0x000000081f0472a5 */ /* 0x004fe4000f8e00ff */
[----:B------:R-:W-:Y:S02]  /*1850*/  UIMAD.WIDE.U32 UR6, UR30, UR11, URZ ;  /* 0x0000000b1e0672a5 */ /* 0x000fe4000f8e00ff */
[----:B---3--:R-:W-:Y:S02]  /*1860*/  UISETP.NE.AND UP2, UPT, UR12, 0x1, UPT ;  /* 0x000000010c00788c */ /* 0x008fe4000bf45270 */
[----:B------:R-:W-:-:S03]  /*1870*/  USHF.R.U32.HI UR5, URZ, UR9, UR5 ;  /* 0x00000009ff057299 */ /* 0x000fc60008011605 */
[----:B------:R-:W-:Y:S01]  /*1880*/  UMOV UR4, UR7 ;  /* 0x0000000700047c82 */ /* 0x000fe20008000000 */
[----:B------:R-:W-:Y:S02]  /*1890*/  USEL UR5, UR31, UR5, !UP2 ;  /* 0x000000051f057287 */ /* 0x000fe4000d000000 */
[----:B------:R-:W-:Y:S02]  /*18a0*/  UISETP.NE.AND UP2, UPT, UR10, 0x1, UPT ;  /* 0x000000010a00788c */ /* 0x000fe4000bf45270 */
[----:B----4-:R-:W-:-:S04]  /*18b0*/  USHF.R.U32.HI UR4, URZ, UR13, UR4 ;  /* 0x0000000dff047299 */ /* 0x010fc80008011604 */
[----:B------:R-:W-:-:S04]  /*18c0*/  USEL UR4, UR30, UR4, !UP2 ;  /* 0x000000041e047287 */ /* 0x000fc8000d000000 */
[----:B------:R-:W-:Y:S02]  /*18d0*/  UIADD3 UR6, UPT, UPT, UR5, -UR4, URZ ;  /* 0x8000000405067290 */ /* 0x000fe4000fffe0ff */
[----:B------:R-:W-:Y:S02]  /*18e0*/  UIADD3 UR4, UPT, UPT, -UR5, UR4, URZ ;  /* 0x0000000405047290 */ /* 0x000fe4000fffe1ff */
[----:B------:R-:W-:Y:S02]  /*18f0*/  UIMAD UR30, UR6, UR10, UR30 ;  /* 0x0000000a061e72a4 */ /* 0x000fe4000f8e021e */
[----:B------:R-:W-:-:S12]  /*1900*/  UIMAD UR31, UR4, UR12, UR31 ;  /* 0x0000000c041f72a4 */ /* 0x000fd8000f8e021f */
.L_x_20:
[----:B------:R-:W-:Y:S05]  /*1910*/  BRA.U !UP6, `(.L_x_21) ;  /* 0x000000010e0c7547 */ /* 0x000fea000b800000 */
[----:B------:R-:W-:Y:S01]  /*1920*/  UCGABAR_WAIT ;  /* 0x0000000000007dc7 */ /* 0x000fe20008000000 */
[----:B------:R-:W-:Y:S01]  /*1930*/  CCTL.IVALL ;  /* 0x00000000ff00798f */ /* 0x000fe20002000000 */
[----:B------:R-:W-:Y:S05]  /*1940*/  BRA `(.L_x_22) ;  /* 0x0000000000047947 */ /* 0x000fea0003800000 */
.L_x_21:
[----:B------:R-:W-:Y:S06]  /*1950*/  BAR.SYNC.DEFER_BLOCKING 0x0 ;  /* 0x0000000000007b1d */ /* 0x000fec0000010000 */
.L_x_22:
[----:B------:R-:W-:Y:S05]  /*1960*/  BRA.U UP0, `(.L_x_23) ;  /* 0x0000001900247547 */ /* 0x000fea000b800000 */
[----:B------:R-:W2:Y:S01]  /*1970*/  LDCU UR6, c[0x0][0x38c] ;  /* 0x00007180ff0677ac */ /* 0x000ea20008000800 */
[----:B------:R-:W-:Y:S01]  /*1980*/  PLOP3.LUT P1, PT, PT, PT, UP4, 0x80, 0x8 ;  /* 0x000000000008781c */ /* 0x000fe20003f2f048 */
[----:B------:R-:W-:Y:S01]  /*1990*/  IMAD.MOV.U32 R12, RZ, RZ, 0x1 ;  /* 0x00000001ff0c7424 */ /* 0x000fe200078e00ff */
[----:B------:R-:W-:Y:S02]  /*19a0*/  ISETP.NE.AND P2, PT, R0, RZ, P3 ;  /* 0x000000ff0000720c */ /* 0x000fe40001f45270 */
[----:B------:R-:W-:Y:S02]  /*19b0*/  CS2R R10, SRZ ;  /* 0x00000000000a7805 */ /* 0x000fe4000001ff00 */
[----:B------:R-:W-:Y:S01]  /*19c0*/  PLOP3.LUT P1, PT, P1, PT, PT, 0x8, 0x80 ;  /* 0x000000000080781c */ /* 0x000fe20000f2e170 */
[----:B------:R-:W-:Y:S01]  /*19d0*/  IMAD.MOV.U32 R9, RZ, RZ, RZ ;  /* 0x000000ffff097224 */ /* 0x000fe200078e00ff */
[----:B------:R-:W3:Y:S01]  /*19e0*/  LDCU UR39, c[0x0][0x370] ;  /* 0x00006e00ff2777ac */ /* 0x000ee20008000800 */
[----:B------:R-:W-:Y:S01]  /*19f0*/  IMAD.MOV.U32 R8, RZ, RZ, 0x1 ;  /* 0x00000001ff087424 */ /* 0x000fe200078e00ff */
[----:B------:R-:W4:Y:S01]  /*1a00*/  LDCU.64 UR26, c[0x0][0x348] ;  /* 0x00006900ff1a77ac */ /* 0x000f220008000a00 */
[----:B------:R-:W-:Y:S01]  /*1a10*/  ULEA.HI UR43, UR24, UR46, URZ, 0x1a ;  /* 0x0000002e182b7291 */ /* 0x000fe2000f8fd0ff */
[----:B------:R-:W1:Y:S01]  /*1a20*/  LDCU UR38, c[0x0][0x374] ;  /* 0x00006e80ff2677ac */ /* 0x000e620008000800 */
[----:B--2---:R-:W-:-:S02]  /*1a30*/  UIADD3 UR5, UPT, UPT, UR6, 0x3f, URZ ;  /* 0x0000003f06057890 */ /* 0x004fc4000fffe0ff */
[----:B------:R-:W-:Y:S02]  /*1a40*/  UIADD3 UR48, UPT, UPT, UR6, 0x7e, URZ ;  /* 0x0000007e06307890 */ /* 0x000fe4000fffe0ff */
[----:B------:R-:W-:-:S04]  /*1a50*/  USHF.R.S32.HI UR4, URZ, 0x1f, UR5 ;  /* 0x0000001fff047899 */ /* 0x000fc80008011405 */
[----:B------:R-:W-:Y:S02]  /*1a60*/  ULEA.HI UR4, UR4, UR5, URZ, 0x6 ;  /* 0x0000000504047291 */ /* 0x000fe4000f8f30ff */
[----:B------:R-:W-:Y:S02]  /*1a70*/  UIADD3 UR5, UPT, UPT, UR6, -0x1, URZ ;  /* 0xffffffff06057890 */ /* 0x000fe4000fffe0ff */
[----:B------:R-:W-:Y:S02]  /*1a80*/  USHF.R.S32.HI UR41, URZ, 0x6, UR4 ;  /* 0x00000006ff297899 */ /* 0x000fe40008011404 */
[----:B------:R-:W-:Y:S02]  /*1a90*/  UISETP.GE.U32.AND UP1, UPT, UR5, -0x7f, UPT ;  /* 0xffffff810500788c */ /* 0x000fe4000bf26070 */
[----:B------:R-:W-:Y:S01]  /*1aa0*/  UISETP.LT.U32.AND UP0, UPT, UR41, 0xd, UPT ;  /* 0x0000000d2900788c */ /* 0x000fe2000bf01070 */
[----:B------:R-:W-:-:S03]  /*1ab0*/  UMOV UR5, URZ ;  /* 0x000000ff00057c82 */ /* 0x000fc60008000000 */
[----:B------:R-:W-:Y:S02]  /*1ac0*/  USEL UR40, UR41, 0xd, UP0 ;  /* 0x0000000d29287887 */ /* 0x000fe40008000000 */
[----:B------:R-:W-:Y:S02]  /*1ad0*/  UISETP.NE.AND UP0, UPT, UR18, URZ, UPT ;  /* 0x000000ff1200728c */ /* 0x000fe4000bf05270 */
[----:B------:R-:W-:Y:S02]  /*1ae0*/  UIADD3 UR4, UPT, UPT, UR40, -0x1, URZ ;  /* 0xffffffff28047890 */ /* 0x000fe4000fffe0ff */
[----:B------:R-:W-:Y:S02]  /*1af0*/  @UP1 UIADD3 UR4, UPT, UPT, UR40, URZ, URZ ;  /* 0x000000ff28041290 */ /* 0x000fe4000fffe0ff */
[----:B------:R-:W-:Y:S02]  /*1b00*/  USEL UR25, UR55, 0x2, UP0 ;  /* 0x0000000237197887 */ /* 0x000fe40008000000 */
[----:B------:R-:W-:-:S02]  /*1b10*/  UIADD3 UR44, UPT, UPT, UR41, -UR40, URZ ;  /* 0x80000028292c7290 */ /* 0x000fc4000fffe0ff */
[----:B------:R-:W-:Y:S02]  /*1b20*/  UIADD3 UR28, UPT, UPT, UR4, 0x1, URZ ;  /* 0x00000001041c7890 */ /* 0x000fe4000fffe0ff */
[----:B-1-34-:R-:W-:-:S12]  /*1b30*/  UIADD3 UR42, UPT, UPT, -UR4, URZ, URZ ;  /* 0x000000ff042a7290 */ /* 0x01afd8000fffe1ff */
.L_x_43:
[----:B------:R-:W-:Y:S01]  /*1b40*/  UISETP.NE.AND UP0, UPT, UR47, URZ, UPT ;  /* 0x000000ff2f00728c */ /* 0x000fe2000bf05270 */
[----:B------:R-:W1:Y:S08]  /*1b50*/  S2UR UR47, SR_CgaCtaId ;  /* 0x00000000002f79c3 */ /* 0x000e700000008800 */
[----:B------:R-:W-:Y:S05]  /*1b60*/  BRA.U UP0, `(.L_x_24) ;  /* 0x0000000100347547 */ /* 0x000fea000b800000 */
[----:B------:R-:W2:Y:S01]  /*1b70*/  S2R R0, SR_CgaCtaId ;  /* 0x0000000000007919 */ /* 0x000ea20000008800 */
[----:B------:R-:W-:-:S04]  /*1b80*/  MOV R2, 0x400 ;  /* 0x0000040000027802 */ /* 0x000fc80000000f00 */
[----:B--2---:R-:W-:Y:S02]  /*1b90*/  LEA R0, R0, R2, 0x18 ;  /* 0x0000000200007211 */ /* 0x004fe400078ec0ff */
[----:B------:R-:W-:-:S03]  /*1ba0*/  SHF.L.U32 R2, R8, 0x1f, RZ ;  /* 0x0000001f08027819 */ /* 0x000fc600000006ff */
[----:B------:R-:W-:-:S04]  /*1bb0*/  IMAD R0, R9, 0x8, R0 ;  /* 0x0000000809007824 */ /* 0x000fc800078e0200 */
[----:B------:R-:W2:Y:S02]  /*1bc0*/  SYNCS.PHASECHK.TRANS64.TRYWAIT P0, [R0+URZ+0x190], R2 ;  /* 0x00019002000075a7 */ /* 0x000ea400080011ff */
[----:B--2---:R-:W-:Y:S05]  /*1bd0*/  @!P0 BRA `(.L_x_25) ;  /* 0x0000007800688947 */ /* 0x004fea0003800000 */
.L_x_159:
[----:B------:R-:W-:Y:S01]  /*1be0*/  VIADD R9, R9, 0x1 ;  /* 0x0000000109097836 */ /* 0x000fe20000000000 */
[----:B------:R2:W-:Y:S04]  /*1bf0*/  SYNCS.ARRIVE.TRANS64.A1T0 RZ, [R0+URZ+0x180], RZ ;  /* 0x000180ff00ff79a7 */ /* 0x0005e800081000ff */
[----:B------:R-:W-:-:S04]  /*1c00*/  ISETP.NE.AND P0, PT, R9, 0x2, PT ;  /* 0x000000020900780c */ /* 0x000fc80003f05270 */
[----:B------:R-:W-:Y:S02]  /*1c10*/  SEL R9, R9, RZ, P0 ;  /* 0x000000ff09097207 */ /* 0x000fe40000000000 */
[----:B--2---:R-:W-:-:S04]  /*1c20*/  SEL R0, RZ, 0x1, P0 ;  /* 0x00000001ff007807 */ /* 0x004fc80000000000 */
[----:B------:R-:W-:-:S07]  /*1c30*/  LOP3.LUT R8, R8, R0, RZ, 0x3c, !PT ;  /* 0x0000000008087212 */ /* 0x000fce00078e3cff */
.L_x_24:
[----:B------:R-:W-:Y:S01]  /*1c40*/  UMOV UR6, 0x400 ;  /* 0x0000040000067882 */ /* 0x000fe20000000000 */
[----:B------:R-:W-:Y:S01]  /*1c50*/  UISETP.GE.U32.AND UP0, UPT, UR48, 0x7f, UPT ;  /* 0x0000007f3000788c */ /* 0x000fe2000bf06070 */
[----:B------:R-:W-:Y:S01]  /*1c60*/  SHF.L.U32 R0, R12, 0x1f, RZ ;  /* 0x0000001f0c007819 */ /* 0x000fe200000006ff */
[----:B-1----:R-:W-:Y:S02]  /*1c70*/  ULEA UR6, UR47, UR6, 0x18 ;  /* 0x000000062f067291 */ /* 0x002fe4000f8ec0ff */
[----:B------:R-:W-:Y:S02]  /*1c80*/  ULEA UR11, UR30, UR43, 0x7 ;  /* 0x0000002b1e0b7291 */ /* 0x000fe4000f8e38ff */
[----:B------:R-:W-:Y:S01]  /*1c90*/  ULEA UR4, UR5, UR6, 0x3 ;  /* 0x0000000605047291 */ /* 0x000fe2000f8e18ff */
[----:B------:R-:W-:-:S08]  /*1ca0*/  UMOV UR7, URZ ;  /* 0x000000ff00077c82 */ /* 0x000fd00008000000 */
[----:B------:R1:W2:Y:S01]  /*1cb0*/  SYNCS.PHASECHK.TRANS64.TRYWAIT P0, [UR4+0x68], R0 ;  /* 0x00006800ff0075a7 */ /* 0x0002a20008001104 */
[----:B------:R-:W-:-:S04]  /*1cc0*/  ULEA.HI UR4, UR31, UR31, URZ, 0x1 ;  /* 0x0000001f1f047291 */ /* 0x000fc8000f8f08ff */
[----:B------:R-:W-:-:S04]  /*1cd0*/  USHF.L.U32 UR4, UR4, 0x6, URZ ;  /* 0x0000000604047899 */ /* 0x000fc800080006ff */
[----:B------:R-:W-:Y:S01]  /*1ce0*/  ULOP3.LUT UR35, UR46, 0xffffff80, UR4, 0xf8, !UPT ;  /* 0xffffff802e237892 */ /* 0x000fe2000f8ef804 */
[----:B------:R-:W-:Y:S11]  /*1cf0*/  BRA.U !UP0, `(.L_x_26) ;  /* 0x0000000108c87547 */ /* 0x000ff6000b800000 */
[----:B------:R-:W-:Y:S01]  /*1d00*/  UMOV UR13, UR42 ;  /* 0x0000002a000d7c82 */ /* 0x000fe20008000000 */
[----:B------:R-:W-:Y:S01]  /*1d10*/  UMOV UR4, UR5 ;  /* 0x0000000500047c82 */ /* 0x000fe20008000000 */
[----:B------:R-:W-:-:S05]  /*1d20*/  UMOV UR34, URZ ;  /* 0x000000ff00227c82 */ /* 0x000fca0008000000 */
.L_x_32:
[----:B------:R-:W-:Y:S01]  /*1d30*/  ULEA UR33, UR4, UR6, 0x3 ;  /* 0x0000000604217291 */ /* 0x000fe2000f8e18ff */
[----:B------:R-:W-:Y:S01]  /*1d40*/  @P3 MOV R2, 0x8000 ;  /* 0x0000800000023802 */ /* 0x000fe20000000f00 */
[----:B--234-:R-:W-:Y:S10]  /*1d50*/  @P0 BRA `(.L_x_27) ;  /* 0x00000000000c0947 */ /* 0x01cff40003800000 */
[----:B------:R-:W-:-:S04]  /*1d60*/  SHF.L.U32 R3, R12, 0x1f, RZ ;  /* 0x0000001f0c037819 */ /* 0x000fc800000006ff */
[----:B------:R-:W2:Y:S02]  /*1d70*/  SYNCS.PHASECHK.TRANS64.TRYWAIT P0, [UR33+0x68], R3 ;  /* 0x00006803ff0075a7 */ /* 0x000ea40008001121 */
[----:B--2---:R-:W-:Y:S05]  /*1d80*/  @!P0 BRA `(.L_x_28) ;  /* 0x0000007800108947 */ /* 0x004fea0003800000 */
.L_x_27:
[----:B------:R2:W-:Y:S01]  /*1d90*/  @P3 SYNCS.ARRIVE.TRANS64 RZ, [UR33], R2 ;  /* 0x00000002ffff39a7 */ /* 0x0005e20008000021 */
[----:B------:R-:W-:Y:S02]  /*1da0*/  ULOP3.LUT UR5, UR25, 0x2, URZ, 0xfc, !UPT ;  /* 0x0000000219057892 */ /* 0x000fe4000f8efcff */
[----:B------:R-:W-:Y:S02]  /*1db0*/  UIADD3 UR13, UPT, UPT, UR13, 0x1, URZ ;  /* 0x000000010d0d7890 */ /* 0x000fe4000fffe0ff */
[----:B------:R-:W-:Y:S02]  /*1dc0*/  UISETP.NE.AND UP0, UPT, UR5, 0x2, UPT ;  /* 0x000000020500788c */ /* 0x000fe4000bf05270 */
[----:B------:R-:W-:-:S07]  /*1dd0*/  UISETP.NE.AND UP2, UPT, UR13, 0x1, UPT ;  /* 0x000000010d00788c */ /* 0x000fce000bf45270 */
[----:B------:R-:W-:Y:S05]  /*1de0*/  BRA.U UP0, `(.L_x_29) ;  /* 0x0000000100047547 */ /* 0x000fea000b800000 */
[----:B------:R-:W-:Y:S05]  /*1df0*/  BPT.TRAP 0x1 ;  /* 0x000000040000795c */ /* 0x000fea0000300000 */
.L_x_29:
[----:B------:R-:W-:Y:S04]  /*1e00*/  BSSY.RECONVERGENT B0, `(.L_x_30) ;  /* 0x0000003000007945 */ /* 0x000fe80003800200 */
[----:B------:R-:W-:Y:S05]  /*1e10*/  @!P2 BRA `(.L_x_31) ;  /* 0x000000000004a947 */ /* 0x000fea0003800000 */
[----:B------:R-:W-:Y:S05]  /*1e20*/  BPT.TRAP 0x1 ;  /* 0x000000040000795c */ /* 0x000fea0000300000 */
.L_x_31:
[----:B------:R-:W-:Y:S05]  /*1e30*/  BSYNC.RECONVERGENT B0 ;  /* 0x0000000000007941 */ /* 0x000fea0003800200 */
.L_x_30:
[----:B------:R-:W-:Y:S02]  /*1e40*/  UIADD3 UR5, UPT, UPT, UR4, 0x1, URZ ;  /* 0x0000000104057890 */ /* 0x000fe4000fffe0ff */
[----:B------:R-:W-:Y:S02]  /*1e50*/  ULEA UR32, UR4, UR6, 0xd ;  /* 0x0000000604207291 */ /* 0x000fe4000f8e68ff */
[----:B------:R-:W-:Y:S02]  /*1e60*/  UISETP.NE.AND UP0, UPT, UR5, 0xd, UPT ;  /* 0x0000000d0500788c */ /* 0x000fe4000bf05270 */
[----:B------:R-:W-:Y:S02]  /*1e70*/  ULEA UR4, UR4, UR24, 0xc ;  /* 0x0000001804047291 */ /* 0x000fe4000f8e60ff */
[----:B------:R-:W-:Y:S02]  /*1e80*/  USEL UR8, URZ, 0x1, UP0 ;  /* 0x00000001ff087887 */ /* 0x000fe40008000000 */
[----:B------:R-:W-:-:S02]  /*1e90*/  USEL UR5, UR5, URZ, UP0 ;  /* 0x000000ff05057287 */ /* 0x000fc40008000000 */
[----:B------:R-:W-:Y:S02]  /*1ea0*/  UIADD3 UR16, UP1, UPT, UR26, 0x80, URZ ;  /* 0x000000801a107890 */ /* 0x000fe4000ff3e0ff */
[----:B------:R-:W-:Y:S01]  /*1eb0*/  ULEA UR4, UR4, UR6, 0x1 ;  /* 0x0000000604047291 */ /* 0x000fe2000f8e08ff */
[----:B------:R-:W-:Y:S01]  /*1ec0*/  LOP3.LUT R12, R12, UR8, RZ, 0x3c, !PT ;  /* 0x000000080c0c7c12 */ /* 0x000fe2000f8e3cff */
[----:B------:R-:W-:Y:S02]  /*1ed0*/  UIADD3 UR14, UP0, UPT, UR26, 0x180, URZ ;  /* 0x000001801a0e7890 */ /* 0x000fe4000ff1e0ff */
[----:B------:R-:W-:Y:S01]  /*1ee0*/  ULEA UR7, UR5, UR6, 0x3 ;  /* 0x0000000605077291 */ /* 0x000fe2000f8e18ff */
[----:B-1----:R-:W-:Y:S01]  /*1ef0*/  SHF.L.U32 R0, R12, 0x1f, RZ ;  /* 0x0000001f0c007819 */ /* 0x002fe200000006ff */
[----:B------:R-:W-:Y:S02]  /*1f00*/  ULOP3.LUT UR33, UR33, 0xfefffff8, URZ, 0xc0, !UPT ;  /* 0xfefffff821217892 */ /* 0x000fe4000f8ec0ff */
[----:B------:R-:W-:-:S02]  /*1f10*/  UIADD3.X UR17, UPT, UPT, URZ, UR27, URZ, UP1, !UPT ;  /* 0x0000001bff117290 */ /* 0x000fc40008ffe4ff */
[----:B------:R-:W-:Y:S02]  /*1f20*/  UIADD3 UR32, UPT, UPT, UR32, 0x4300, URZ ;  /* 0x0000430020207890 */ /* 0x000fe4000fffe0ff */
[----:B------:R-:W-:Y:S01]  /*1f30*/  UIADD3 UR8, UPT, UPT, UR4, 0x1e300, URZ ;  /* 0x0001e30004087890 */ /* 0x000fe2000fffe0ff */
[----:B------:R3:W4:Y:S01]  /*1f40*/  SYNCS.PHASECHK.TRANS64.TRYWAIT P0, [UR7+0x68], R0 ;  /* 0x00006800ff0075a7 */ /* 0x0007220008001107 */
[----:B------:R-:W-:Y:S02]  /*1f50*/  UIADD3.X UR15, UPT, UPT, URZ, UR27, URZ, UP0, !UPT ;  /* 0x0000001bff0f7290 */ /* 0x000fe400087fe4ff */
[----:B------:R-:W-:Y:S01]  /*1f60*/  UPRMT UR4, URZ, 0x5410, UR21 ;  /* 0x00005410ff047896 */ /* 0x000fe20008000015 */
[----:B------:R-:W-:Y:S01]  /*1f70*/  UMOV UR18, 0x0 ;  /* 0x0000000000127882 */ /* 0x000fe20000000000 */
[----:B------:R-:W-:Y:S01]  /*1f80*/  UMOV UR19, 0x10000000 ;  /* 0x1000000000137882 */ /* 0x000fe20000000000 */
[----:B------:R-:W-:Y:S01]  /*1f90*/  UMOV UR10, UR34 ;  /* 0x00000022000a7c82 */ /* 0x000fe20008000000 */
[----:B------:R-:W-:Y:S01]  /*1fa0*/  UMOV UR12, UR36 ;  /* 0x00000024000c7c82 */ /* 0x000fe20008000000 */
[----:B------:R-:W-:Y:S01]  /*1fb0*/  UMOV UR9, UR33 ;  /* 0x0000002100097c82 */ /* 0x000fe20008000000 */
[----:B------:R1:W-:Y:S01]  /*1fc0*/  UTMALDG.3D.2CTA [UR32], [UR16], desc[UR18] ;  /* 0x00001220100075b4 */ /* 0x0003e20008211000 */
[----:B------:R-:W-:-:S02]  /*1fd0*/  UMOV UR7, UR28 ;  /* 0x0000001c00077c82 */ /* 0x000fc40008000000 */
[----:B------:R2:W-:Y:S01]  /*1fe0*/  UTMALDG.3D.MULTICAST.2CTA [UR8], [UR14], UR4, desc[UR18] ;  /* 0x000012080e0073b4 */ /* 0x0005e20008211804 */
[----:B-1----:R-:W-:Y:S01]  /*1ff0*/  UIADD3 UR34, UPT, UPT, UR34, 0x40, URZ ;  /* 0x0000004022227890 */ /* 0x002fe2000fffe0ff */
[----:B--2---:R-:W-:Y:S01]  /*2000*/  UMOV UR4, UR5 ;  /* 0x0000000500047c82 */ /* 0x004fe20008000000 */
[----:B------:R-:W-:Y:S10]  /*2010*/  BRA.U UP2, `(.L_x_32) ;  /* 0xfffffffd02447547 */ /* 0x000ff4000b83ffff */
.L_x_26:
[----:B------:R-:W-:Y:S01]  /*2020*/  ULEA UR4, UR5, UR6, 0x3 ;  /* 0x0000000605047291 */ /* 0x000fe2000f8e18ff */
[----:B-1-3--:R-:W-:Y:S01]  /*2030*/  SHF.L.U32 R0, R12, 0x1f, RZ ;  /* 0x0000001f0c007819 */ /* 0x00afe200000006ff */
[----:B------:R-:W-:Y:S01]  /*2040*/  @!P1 SYNCS.ARRIVE.TRANS64.A1T0 RZ, [UR6+0x118], RZ ;  /* 0x000118ffffff99a7 */ /* 0x000fe20008100006 */
[----:B------:R-:W-:-:S06]  /*2050*/  UISETP.GT.AND UP0, UPT, UR41, UR40, UPT ;  /* 0x000000282900728c */ /* 0x000fcc000bf04270 */
[----:B--2-4-:R1:W2:Y:S03]  /*2060*/  SYNCS.PHASECHK.TRANS64.TRYWAIT P0, [UR4+0x68], R0 ;  /* 0x00006800ff0075a7 */ /* 0x0142a60008001104 */
[----:B------:R-:W-:Y:S05]  /*2070*/  BRA.U !UP0, `(.L_x_33) ;  /* 0x0000000108c87547 */ /* 0x000fea000b800000 */
[----:B------:R-:W-:Y:S01]  /*2080*/  UIADD3 UR13, UPT, UPT, UR44, UR7, URZ ;  /* 0x000000072c0d7290 */ /* 0x000fe2000fffe0ff */
[----:B------:R-:W-:-:S11]  /*2090*/  UMOV UR4, UR5 ;  /* 0x0000000500047c82 */ /* 0x000fd60008000000 */
.L_x_39:
[----:B------:R-:W-:Y:S01]  /*20a0*/  ULEA UR17, UR4, UR6, 0x3 ;  /* 0x0000000604117291 */ /* 0x000fe2000f8e18ff */
[----:B--2---:R-:W-:Y:S01]  /*20b0*/  @P3 MOV R2, 0x8000 ;  /* 0x0000800000023802 */ /* 0x004fe20000000f00 */
[----:B--2-4-:R-:W-:Y:S10]  /*20c0*/  @P0 BRA `(.L_x_34) ;  /* 0x00000000000c0947 */ /* 0x014ff40003800000 */
[----:B------:R-:W-:-:S04]  /*20d0*/  SHF.L.U32 R3, R12, 0x1f, RZ ;  /* 0x0000001f0c037819 */ /* 0x000fc800000006ff */
[----:B------:R-:W2:Y:S02]  /*20e0*/  SYNCS.PHASECHK.TRANS64.TRYWAIT P0, [UR17+0x68], R3 ;  /* 0x00006803ff0075a7 */ /* 0x000ea40008001111 */
[----:B--2---:R-:W-:Y:S05]  /*20f0*/  @!P0 BRA `(.L_x_35) ;  /* 0x00000074004c8947 */ /* 0x004fea0003800000 */
.L_x_34:
[----:B------:R2:W-:Y:S01]  /*2100*/  @P3 SYNCS.ARRIVE.TRANS64 RZ, [UR17], R2 ;  /* 0x00000002ffff39a7 */ /* 0x0005e20008000011 */
[----:B------:R-:W-:-:S04]  /*2110*/  ULOP3.LUT UR5, UR25, 0x2, URZ, 0xfc, !UPT ;  /* 0x0000000219057892 */ /* 0x000fc8000f8efcff */
[----:B------:R-:W-:-:S09]  /*2120*/  UISETP.NE.AND UP0, UPT, UR5, 0x2, UPT ;  /* 0x000000020500788c */ /* 0x000fd2000bf05270 */
[----:B------:R-:W-:Y:S05]  /*2130*/  BRA.U UP0, `(.L_x_36) ;  /* 0x0000000100047547 */ /* 0x000fea000b800000 */
[----:B------:R-:W-:Y:S05]  /*2140*/  BPT.TRAP 0x1 ;  /* 0x000000040000795c */ /* 0x000fea0000300000 */
.L_x_36:
[----:B------:R-:W-:Y:S04]  /*2150*/  BSSY.RECONVERGENT B0, `(.L_x_37) ;  /* 0x0000003000007945 */ /* 0x000fe80003800200 */
[----:B------:R-:W-:Y:S05]  /*2160*/  @!P2 BRA `(.L_x_38) ;  /* 0x000000000004a947 */ /* 0x000fea0003800000 */
[----:B------:R-:W-:Y:S05]  /*2170*/  BPT.TRAP 0x1 ;  /* 0x000000040000795c */ /* 0x000fea0000300000 */
.L_x_38:
[----:B------:R-:W-:Y:S05]  /*2180*/  BSYNC.RECONVERGENT B0 ;  /* 0x0000000000007941 */ /* 0x000fea0003800200 */
.L_x_37:
        /* <DEDUP_REMOVED lines=9> */
[----:B------:R-:W-:Y:S02]  /*2220*/  USHF.L.U32 UR18, UR7, 0x6, URZ ;  /* 0x0000000607127899 */ /* 0x000fe400080006ff */
[----:B------:R-:W-:Y:S01]  /*2230*/  UIADD3 UR7, UPT, UPT, UR7, 0x1, URZ ;  /* 0x0000000107077890 */ /* 0x000fe2000fffe0ff */
[----:B-1----:R-:W-:Y:S01]  /*2240*/  SHF.L.U32 R0, R12, 0x1f, RZ ;  /* 0x0000001f0c007819 */ /* 0x002fe200000006ff */
[----:B------:R-:W-:Y:S02]  /*2250*/  UIADD3 UR22, UP1, UPT, UR26, 0x80, URZ ;  /* 0x000000801a167890 */ /* 0x000fe4000ff3e0ff */
[----:B------:R-:W-:Y:S01]  /*2260*/  ULEA UR4, UR4, UR6, 0x1 ;  /* 0x0000000604047291 */ /* 0x000fe2000f8e08ff */
[----:B------:R3:W4:Y:S01]  /*2270*/  SYNCS.PHASECHK.TRANS64.TRYWAIT P0, [UR8+0x68], R0 ;  /* 0x00006800ff0075a7 */ /* 0x0007220008001108 */
[----:B------:R-:W-:-:S02]  /*2280*/  UIADD3.X UR15, UPT, UPT, URZ, UR27, URZ, UP0, !UPT ;  /* 0x0000001bff0f7290 */ /* 0x000fc400087fe4ff */
[----:B------:R-:W-:Y:S02]  /*2290*/  UISETP.NE.AND UP0, UPT, UR7, UR13, UPT ;  /* 0x0000000d0700728c */ /* 0x000fe4000bf05270 */
[----:B------:R-:W-:Y:S02]  /*22a0*/  ULOP3.LUT UR17, UR17, 0xfefffff8, URZ, 0xc0, !UPT ;  /* 0xfefffff811117892 */ /* 0x000fe4000f8ec0ff */
[----:B------:R-:W-:Y:S02]  /*22b0*/  UIADD3 UR16, UPT, UPT, UR16, 0x4300, URZ ;  /* 0x0000430010107890 */ /* 0x000fe4000fffe0ff */
[----:B------:R-:W-:Y:S02]  /*22c0*/  UIADD3.X UR23, UPT, UPT, URZ, UR27, URZ, UP1, !UPT ;  /* 0x0000001bff177290 */ /* 0x000fe40008ffe4ff */
[----:B------:R-:W-:Y:S02]  /*22d0*/  UIADD3 UR8, UPT, UPT, UR4, 0x1e300, URZ ;  /* 0x0001e30004087890 */ /* 0x000fe4000fffe0ff */
[----:B------:R-:W-:Y:S01]  /*22e0*/  UPRMT UR4, URZ, 0x5410, UR21 ;  /* 0x00005410ff047896 */ /* 0x000fe20008000015 */
[----:B------:R-:W-:Y:S01]  /*22f0*/  UMOV UR30, 0x0 ;  /* 0x00000000001e7882 */ /* 0x000fe20000000000 */
[----:B------:R-:W-:Y:S01]  /*2300*/  UMOV UR31, 0x10000000 ;  /* 0x10000000001f7882 */ /* 0x000fe20000000000 */
[----:B------:R-:W-:Y:S01]  /*2310*/  UMOV UR19, UR35 ;  /* 0x0000002300137c82 */ /* 0x000fe20008000000 */
[----:B------:R-:W-:Y:S01]  /*2320*/  UMOV UR20, UR36 ;  /* 0x0000002400147c82 */ /* 0x000fe20008000000 */
[----:B------:R-:W-:Y:S01]  /*2330*/  UMOV UR12, UR36 ;  /* 0x00000024000c7c82 */ /* 0x000fe20008000000 */
[----:B------:R-:W-:Y:S01]  /*2340*/  UMOV UR9, UR17 ;  /* 0x0000001100097c82 */ /* 0x000fe20008000000 */
[----:B------:R-:W-:Y:S01]  /*2350*/  UMOV UR10, UR18 ;  /* 0x00000012000a7c82 */ /* 0x000fe20008000000 */
[----:B------:R-:W-:Y:S01]  /*2360*/  UTMALDG.3D.2CTA [UR16], [UR22], desc[UR30] ;  /* 0x00001e10160075b4 */ /* 0x000fe20008211000 */
[----:B------:R1:W-:Y:S02]  /*2370*/  UTMALDG.3D.MULTICAST.2CTA [UR8], [UR14], UR4, desc[UR30] ;  /* 0x00001e080e0073b4 */ /* 0x0003e40008211804 */
[----:B-1----:R-:W-:Y:S01]  /*2380*/  UMOV UR4, UR5 ;  /* 0x0000000500047c82 */ /* 0x002fe20008000000 */
[----:B---3--:R-:W-:Y:S05]  /*2390*/  BRA.U UP0, `(.L_x_39) ;  /* 0xfffffffd00407547 */ /* 0x008fea000b83ffff */
.L_x_33:
[C---:B------:R-:W-:Y:S01]  /*23a0*/  LEA R3, R11.reuse, UR6, 0x3 ;  /* 0x000000060b037c11 */ /* 0x040fe2000f8e18ff */
[----:B------:R-:W-:Y:S01]  /*23b0*/  NOP ;  /* 0x0000000000007918 */ /* 0x000fe20000000000 */
[----:B-1----:R-:W-:Y:S02]  /*23c0*/  SHF.L.U32 R0, R10, 0x1f, RZ ;  /* 0x0000001f0a007819 */ /* 0x002fe400000006ff */
[----:B------:R-:W-:Y:S02]  /*23d0*/  LEA R4, R11, UR6, 0x4 ;  /* 0x000000060b047c11 */ /* 0x000fe4000f8e20ff */
[----:B--2-4-:R-:W1:Y:S02]  /*23e0*/  SYNCS.PHASECHK.TRANS64.TRYWAIT P0, [R3+URZ+0x120], R0 ;  /* 0x00012000030075a7 */ /* 0x014e6400080011ff */
[----:B-1----:R-:W-:Y:S05]  /*23f0*/  @!P0 BRA `(.L_x_40) ;  /* 0x0000007000a48947 */ /* 0x002fea0003800000 */
.L_x_162:
[----:B------:R-:W2:Y:S01]  /*2400*/  LDS.128 R4, [R4+0x1b0] ;  /* 0x0001b00004047984 */ /* 0x000ea20000000c00 */
[----:B------:R-:W-:Y:S01]  /*2410*/  UISETP.GE.AND UP0, UPT, UR45, 0x1, UPT ;  /* 0x000000012d00788c */ /* 0x000fe2000bf06270 */
[----:B------:R-:W-:Y:S01]  /*2420*/  @!PT LDS RZ, [RZ] ;  /* 0x00000000fffff984 */ /* 0x000fe20000000800 */
[----:B------:R-:W-:Y:S01]  /*2430*/  @!PT LDS RZ, [RZ] ;  /* 0x00000000fffff984 */ /* 0x000fe20000000800 */
[----:B------:R-:W-:Y:S01]  /*2440*/  @!PT LDS RZ, [RZ] ;  /* 0x00000000fffff984 */ /* 0x000fe20000000800 */
[----:B------:R-:W-:Y:S01]  /*2450*/  @!PT LDS RZ, [RZ] ;  /* 0x00000000fffff984 */ /* 0x000fe20000000800 */
[----:B------:R3:W-:Y:S06]  /*2460*/  MEMBAR.ALL.CTA ;  /* 0x0000000000007992 */ /* 0x0007ec0000008000 */
[----:B---3--:R-:W3:Y:S01]  /*2470*/  FENCE.VIEW.ASYNC.S ;  /* 0x00000000000073c6 */ /* 0x008ee20000000000 */
[----:B--2---:R-:W-:-:S13]  /*2480*/  LOP3.LUT P0, RZ, R6, 0x1, RZ, 0xc0, !PT ;  /* 0x0000000106ff7812 */ /* 0x004fda000780c0ff */
[----:B---3--:R-:W-:Y:S01]  /*2490*/  VOTEU.ANY UP1, P0 ;  /* 0x0000000000ff7886 */ /* 0x008fe20000020100 */
[----:B------:R-:W-:-:S13]  /*24a0*/  PLOP3.LUT P0, PT, PT, PT, UP1, 0x80, 0x8 ;  /* 0x000000000008781c */ /* 0x000fda0003f0f018 */
[----:B-1----:R-:W-:Y:S02]  /*24b0*/  @P0 LOP3.LUT R0, R5, 0xffff, RZ, 0xc0, !PT ;  /* 0x0000ffff05000812 */ /* 0x002fe400078ec0ff */
[----:B------:R-:W-:Y:S02]  /*24c0*/  @P0 MOV R2, R4 ;  /* 0x0000000400020202 */ /* 0x000fe40000000f00 */
[----:B------:R-:W-:Y:S01]  /*24d0*/  @P0 R2UR UR7, R0 ;  /* 0x00000000000702ca */ /* 0x000fe200000e0000 */
[----:B------:R-:W-:Y:S01]  /*24e0*/  VIADD R0, R3, 0x130 ;  /* 0x0000013003007836 */ /* 0x000fe20000000000 */
[----:B------:R-:W-:Y:S02]  /*24f0*/  @P0 SHF.R.U32.HI R4, RZ, 0x10, R5 ;  /* 0x00000010ff040819 */ /* 0x000fe40000011605 */
[----:B------:R-:W-:Y:S02]  /*2500*/  @P0 R2UR UR8, R2 ;  /* 0x00000000020802ca */ /* 0x000fe400000e0000 */
[----:B------:R-:W-:-:S02]  /*2510*/  PRMT R0, RZ, 0x654, R0 ;  /* 0x00000654ff007816 */ /* 0x000fc40000000000 */
[----:B------:R-:W-:Y:S02]  /*2520*/  @P0 R2UR UR4, R4 ;  /* 0x00000000040402ca */ /* 0x000fe400000e0000 */
[----:B------:R1:W-:Y:S03]  /*2530*/  SYNCS.ARRIVE.TRANS64.RED.A1T0 RZ, [R0+URZ], RZ ;  /* 0x000000ff00ff79a7 */ /* 0x0003e600081004ff */
[----:B------:R-:W-:-:S04]  /*2540*/  @UP1 UMOV UR29, UR7 ;  /* 0x00000007001d1c82 */ /* 0x000fc80008000000 */
[----:B------:R-:W-:-:S04]  /*2550*/  @UP1 UMOV UR37, UR8 ;  /* 0x0000000800251c82 */ /* 0x000fc80008000000 */
[----:B------:R-:W-:Y:S01]  /*2560*/  @UP1 UMOV UR36, UR4 ;  /* 0x0000000400241c82 */ /* 0x000fe20008000000 */
[----:B------:R-:W-:Y:S05]  /*2570*/  BRA.U !UP0, `(.L_x_41) ;  /* 0x0000000108d47547 */ /* 0x000fea000b800000 */
[----:B------:R-:W2:Y:S01]  /*2580*/  LDCU.128 UR12, c[0x0][0xb10] ;  /* 0x00016200ff0c77ac */ /* 0x000ea20008000c00 */
[----:B------:R-:W3:Y:S01]  /*2590*/  LDCU UR30, c[0x0][0xb20] ;  /* 0x00016400ff1e77ac */ /* 0x000ee20008000800 */
[----:B------:R-:W4:Y:S01]  /*25a0*/  LDCU UR20, c[0x0][0xb0c] ;  /* 0x00016180ff1477ac */ /* 0x000f220008000800 */
[----:B------:R-:W1:Y:S01]  /*25b0*/  LDCU.64 UR10, c[0x0][0xb28] ;  /* 0x00016500ff0a77ac */ /* 0x000e620008000a00 */
[----:B------:R-:W-:Y:S02]  /*25c0*/  UISETP.NE.AND UP3, UPT, UR45, 0x1, UPT ;  /* 0x000000012d00788c */ /* 0x000fe4000bf65270 */
[----:B--2---:R-:W-:Y:S02]  /*25d0*/  UIMAD.WIDE.U32 UR16, UR38, UR15, URZ ;  /* 0x0000000f261072a5 */ /* 0x004fe4000f8e00ff */
[----:B------:R-:W-:Y:S02]  /*25e0*/  UIMAD.WIDE.U32 UR8, UR39, UR12, URZ ;  /* 0x0000000c270872a5 */ /* 0x000fe4000f8e00ff */
[----:B------:R-:W-:-:S02]  /*25f0*/  UISETP.NE.AND UP0, UPT, UR14, 0x1, UPT ;  /* 0x000000010e00788c */ /* 0x000fc4000bf05270 */
[----:B------:R-:W-:Y:S01]  /*2600*/  UIMAD.WIDE.U32 UR22, UR29, UR15, URZ ;  /* 0x0000000f1d1672a5 */ /* 0x000fe2000f8e00ff */
[----:B------:R-:W-:Y:S02]  /*2610*/  UMOV UR16, UR17 ;  /* 0x0000001100107c82 */ /* 0x000fe40008000000 */
[----:B------:R-:W-:Y:S01]  /*2620*/  UMOV UR8, UR9 ;  /* 0x0000000900087c82 */ /* 0x000fe20008000000 */
[----:B---3--:R-:W-:Y:S02]  /*2630*/  USHF.R.U32.HI UR16, URZ, UR30, UR16 ;  /* 0x0000001eff107299 */ /* 0x008fe40008011610 */
[----:B----4-:R-:W-:Y:S02]  /*2640*/  UISETP.NE.AND UP2, UPT, UR20, 0x1, UPT ;  /* 0x000000011400788c */ /* 0x010fe4000bf45270 */
[----:B------:R-:W-:Y:S02]  /*2650*/  USHF.R.U32.HI UR8, URZ, UR13, UR8 ;  /* 0x0000000dff087299 */ /* 0x000fe40008011608 */
[----:B------:R-:W-:-:S02]  /*2660*/  USEL UR7, UR38, UR16, !UP0 ;  /* 0x0000001026077287 */ /* 0x000fc4000c000000 */
[----:B------:R-:W-:Y:S02]  /*2670*/  USEL UR8, UR39, UR8, !UP2 ;  /* 0x0000000827087287 */ /* 0x000fe4000d000000 */
[----:B-1----:R-:W-:Y:S01]  /*2680*/  UIMAD.WIDE.U32 UR16, UR7, UR10, URZ ;  /* 0x0000000a071072a5 */ /* 0x002fe2000f8e00ff */
[----:B------:R-:W-:Y:S01]  /*2690*/  UMOV UR4, UR23 ;  /* 0x0000001700047c82 */ /* 0x000fe20008000000 */
[----:B------:R-:W-:Y:S02]  /*26a0*/  UIMAD.WIDE.U32 UR18, UR37, UR12, URZ ;  /* 0x0000000c251272a5 */ /* 0x000fe4000f8e00ff */
[----:B------:R-:W-:-:S03]  /*26b0*/  UIMAD.WIDE.U32 UR22, UR8, UR10, URZ ;  /* 0x0000000a081672a5 */ /* 0x000fc6000f8e00ff */
[----:B------:R-:W-:Y:S01]  /*26c0*/  UMOV UR16, UR17 ;  /* 0x0000001100107c82 */ /* 0x000fe20008000000 */
[----:B------:R-:W-:Y:S02]  /*26d0*/  USHF.R.U32.HI UR4, URZ, UR30, UR4 ;  /* 0x0000001eff047299 */ /* 0x000fe40008011604 */
[----:B------:R-:W-:Y:S01]  /*26e0*/  @UP3 USHF.R.U32.HI UR7, URZ, UR11, UR16 ;  /* 0x0000000bff073299 */ /* 0x000fe20008011610 */
[----:B------:R-:W-:Y:S01]  /*26f0*/  UMOV UR18, UR19 ;  /* 0x0000001300127c82 */ /* 0x000fe20008000000 */
[----:B------:R-:W-:Y:S01]  /*2700*/  UMOV UR22, UR23 ;  /* 0x0000001700167c82 */ /* 0x000fe20008000000 */
[----:B------:R-:W-:Y:S02]  /*2710*/  USHF.R.U32.HI UR13, URZ, UR13, UR18 ;  /* 0x0000000dff0d7299 */ /* 0x000fe40008011612 */
[----:B------:R-:W-:Y:S02]  /*2720*/  USEL UR4, UR29, UR4, !UP0 ;  /* 0x000000041d047287 */ /* 0x000fe4000c000000 */
[----:B------:R-:W-:-:S02]  /*2730*/  @UP3 USHF.R.U32.HI UR8, URZ, UR11, UR22 ;  /* 0x0000000bff083299 */ /* 0x000fc40008011616 */
[----:B------:R-:W-:Y:S02]  /*2740*/  UIMAD UR9, UR45, UR7, URZ ;  /* 0x000000072d0972a4 */ /* 0x000fe4000f8e02ff */
[----:B------:R-:W-:Y:S02]  /*2750*/  USEL UR7, UR37, UR13, !UP2 ;  /* 0x0000000d25077287 */ /* 0x000fe4000d000000 */
[----:B------:R-:W-:Y:S02]  /*2760*/  UIMAD UR12, UR45, UR8, URZ ;  /* 0x000000082d0c72a4 */ /* 0x000fe4000f8e02ff */
[----:B------:R-:W-:Y:S02]  /*2770*/  UISETP.GE.AND UP0, UPT, UR4, UR9, UPT ;  /* 0x000000090400728c */ /* 0x000fe4000bf06270 */
[----:B------:R-:W-:Y:S02]  /*2780*/  UIMAD.WIDE.U32 UR16, UR4, UR10, URZ ;  /* 0x0000000a041072a5 */ /* 0x000fe4000f8e00ff */
[----:B------:R-:W-:-:S02]  /*2790*/  UISETP.GE.OR UP0, UPT, UR7, UR12, UP0 ;  /* 0x0000000c0700728c */ /* 0x000fc40008706670 */
        /* <DEDUP_REMOVED lines=19> */
.L_x_41:
[----:B------:R-:W2:Y:S02]  /*28d0*/  LDCU UR4, c[0x0][0xb30] ;  /* 0x00016600ff0477ac */ /* 0x000ea40008000800 */
[----:B--2---:R-:W-:-:S09]  /*28e0*/  UISETP.NE.AND UP0, UPT, UR4, 0x1, UPT ;  /* 0x000000010400788c */ /* 0x004fd2000bf05270 */
[----:B------:R-:W-:Y:S05]  /*28f0*/  BRA.U UP0, `(.L_x_42) ;  /* 0x0000000100447547 */ /* 0x000fea000b800000 */
[----:B------:R-:W2:Y:S01]  /*2900*/  LDCU.128 UR12, c[0x0][0xb10] ;  /* 0x00016200ff0c77ac */ /* 0x000ea20008000c00 */
[----:B------:R-:W3:Y:S01]  /*2910*/  LDCU UR16, c[0x0][0xb0c] ;  /* 0x00016180ff1077ac */ /* 0x000ee20008000800 */
[----:B------:R-:W4:Y:S01]  /*2920*/  LDCU UR17, c[0x0][0xb20] ;  /* 0x00016400ff1177ac */ /* 0x000f220008000800 */
[----:B--2---:R-:W-:Y:S02]  /*2930*/  UIMAD.WIDE.U32 UR10, UR37, UR12, URZ ;  /* 0x0000000c250a72a5 */ /* 0x004fe4000f8e00ff */
[----:B------:R-:W-:Y:S02]  /*2940*/  UIMAD.WIDE.U32 UR8, UR29, UR15, URZ ;  /* 0x0000000f1d0872a5 */ /* 0x000fe4000f8e00ff */
[----:B---3--:R-:W-:Y:S02]  /*2950*/  UISETP.NE.AND UP2, UPT, UR16, 0x1, UPT ;  /* 0x000000011000788c */ /* 0x008fe4000bf45270 */
[----:B------:R-:W-:Y:S01]  /*2960*/  UISETP.NE.AND UP0, UPT, UR14, 0x1, UPT ;  /* 0x000000010e00788c */ /* 0x000fe2000bf05270 */
[----:B------:R-:W-:-:S02]  /*2970*/  UMOV UR7, UR11 ;  /* 0x0000000b00077c82 */ /* 0x000fc40008000000 */
[----:B------:R-:W-:Y:S01]  /*2980*/  UMOV UR4, UR9 ;  /* 0x0000000900047c82 */ /* 0x000fe20008000000 */
[----:B------:R-:W-:Y:S02]  /*2990*/  USHF.R.U32.HI UR7, URZ, UR13, UR7 ;  /* 0x0000000dff077299 */ /* 0x000fe40008011607 */
[----:B----4-:R-:W-:Y:S02]  /*29a0*/  USHF.R.U32.HI UR4, URZ, UR17, UR4 ;  /* 0x00000011ff047299 */ /* 0x010fe40008011604 */
[----:B------:R-:W-:Y:S02]  /*29b0*/  USEL UR7, UR37, UR7, !UP2 ;  /* 0x0000000725077287 */ /* 0x000fe4000d000000 */
[----:B------:R-:W-:-:S04]  /*29c0*/  USEL UR4, UR29, UR4, !UP0 ;  /* 0x000000041d047287 */ /* 0x000fc8000c000000 */
[----:B------:R-:W-:Y:S02]  /*29d0*/  UIADD3 UR8, UPT, UPT, UR7, -UR4, URZ ;  /* 0x8000000407087290 */ /* 0x000fe4000fffe0ff */
[----:B------:R-:W-:Y:S02]  /*29e0*/  UIADD3 UR4, UPT, UPT, -UR7, UR4, URZ ;  /* 0x0000000407047290 */ /* 0x000fe4000fffe1ff */
[----:B------:R-:W-:Y:S02]  /*29f0*/  UIMAD UR29, UR8, UR14, UR29 ;  /* 0x0000000e081d72a4 */ /* 0x000fe4000f8e021d */
[----:B------:R-:W-:-:S12]  /*2a00*/  UIMAD UR37, UR4, UR16, UR37 ;  /* 0x00000010042572a4 */ /* 0x000fd8000f8e0225 */
.L_x_42:
[----:B------:R-:W-:Y:S01]  /*2a10*/  VIADD R11, R11, 0x1 ;  /* 0x000000010b0b7836 */ /* 0x000fe20000000000 */
[----:B------:R-:W-:Y:S01]  /*2a20*/  R2UR UR4, R50 ;  /* 0x00000000320472ca */ /* 0x000fe200000e0000 */
[----:B------:R-:W-:Y:S01]  /*2a30*/  UIADD3 UR31, UPT, UPT, UR37, UR63, URZ ;  /* 0x0000003f251f7290 */ /* 0x000fe2000fffe0ff */
[----:B------:R-:W-:Y:S02]  /*2a40*/  PLOP3.LUT P1, PT, PT, PT, PT, 0x80, 0x8 ;  /* 0x000000000008781c */ /* 0x000fe40003f2f070 */
[----:B------:R-:W-:-:S04]  /*2a50*/  ISETP.NE.AND P0, PT, R11, 0x2, PT ;  /* 0x000000020b00780c */ /* 0x000fc80003f05270 */
[----:B-1----:R-:W-:Y:S02]  /*2a60*/  SEL R0, RZ, 0x1, P0 ;  /* 0x00000001ff007807 */ /* 0x002fe40000000000 */
[----:B------:R-:W-:Y:S02]  /*2a70*/  SEL R11, R11, RZ, P0 ;  /* 0x000000ff0b0b7207 */ /* 0x000fe40000000000 */
[----:B------:R-:W-:Y:S01]  /*2a80*/  LOP3.LUT R10, R10, R0, RZ, 0x3c, !PT ;  /* 0x000000000a0a7212 */ /* 0x000fe200078e3cff */
[----:B------:R-:W-:Y:S01]  /*2a90*/  UIADD3 UR30, UPT, UPT, UR29, UR4, URZ ;  /* 0x000000041d1e7290 */ /* 0x000fe2000fffe0ff */
[----:B------:R-:W-:Y:S11]  /*2aa0*/  BRA.U UP1, `(.L_x_43) ;  /* 0xfffffff101247547 */ /* 0x000ff6000b83ffff */
[----:B------:R-:W-:Y:S01]  /*2ab0*/  UIADD3 UR7, UPT, UPT, UR6, 0x68, URZ ;  /* 0x0000006806077890 */ /* 0x000fe2000fffe0ff */
[----:B------:R-:W-:-:S03]  /*2ac0*/  SHF.L.U32 R2, R12, 0x1f, RZ ;  /* 0x0000001f0c027819 */ /* 0x000fc600000006ff */
[----:B------:R-:W-:-:S09]  /*2ad0*/  ULEA UR4, UR5, UR7, 0x3 ;  /* 0x0000000705047291 */ /* 0x000fd2000f8e18ff */
[----:B------:R-:W1:Y:S02]  /*2ae0*/  SYNCS.PHASECHK.TRANS64.TRYWAIT P0, [UR4], R2 ;  /* 0x00000002ff0075a7 */ /* 0x000e640008001104 */
[----:B-1----:R-:W-:Y:S05]  /*2af0*/  @!P0 BRA `(.L_x_44) ;  /* 0x0000006800f88947 */ /* 0x002fea0003800000 */
.L_x_164:
[----:B------:R-:W-:-:S04]  /*2b00*/  UIADD3 UR4, UPT, UPT, UR5, 0x1, URZ ;  /* 0x0000000105047890 */ /* 0x000fc8000fffe0ff */
[----:B------:R-:W-:-:S04]  /*2b10*/  UISETP.NE.AND UP0, UPT, UR4, 0xd, UPT ;  /* 0x0000000d0400788c */ /* 0x000fc8000bf05270 */
[----:B------:R-:W-:Y:S02]  /*2b20*/  USEL UR6, URZ, 0x1, UP0 ;  /* 0x00000001ff067887 */ /* 0x000fe40008000000 */
[----:B------:R-:W-:-:S04]  /*2b30*/  USEL UR4, UR4, URZ, UP0 ;  /* 0x000000ff04047287 */ /* 0x000fc80008000000 */
[----:B------:R-:W-:Y:S01]  /*2b40*/  ULEA UR5, UR4, UR7, 0x3 ;  /* 0x0000000704057291 */ /* 0x000fe2000f8e18ff */
[----:B-1----:R-:W-:-:S04]  /*2b50*/  LOP3.LUT R2, R12, UR6, RZ, 0x3c, !PT ;  /* 0x000000060c027c12 */ /* 0x002fc8000f8e3cff */
[----:B------:R-:W-:-:S04]  /*2b60*/  SHF.L.U32 R3, R2, 0x1f, RZ ;  /* 0x0000001f02037819 */ /* 0x000fc800000006ff */
[----:B------:R-:W1:Y:S02]  /*2b70*/  SYNCS.PHASECHK.TRANS64.TRYWAIT P0, [UR5], R3 ;  /* 0x00000003ff0075a7 */ /* 0x000e640008001105 */
[----:B-1----:R-:W-:Y:S05]  /*2b80*/  @!P0 BRA `(.L_x_45) ;  /* 0x0000006800ec8947 */ /* 0x002fea0003800000 */
.L_x_166:
[----:B------:R-:W-:-:S04]  /*2b90*/  UIADD3 UR4, UPT, UPT, UR4, 0x1, URZ ;  /* 0x0000000104047890 */ /* 0x000fc8000fffe0ff */
[----:B------:R-:W-:-:S04]  /*2ba0*/  UISETP.NE.AND UP0, UPT, UR4, 0xd, UPT ;  /* 0x0000000d0400788c */ /* 0x000fc8000bf05270 */
[----:B------:R-:W-:Y:S02]  /*2bb0*/  USEL UR6, URZ, 0x1, UP0 ;  /* 0x00000001ff067887 */ /* 0x000fe40008000000 */
[----:B------:R-:W-:-:S04]  /*2bc0*/  USEL UR4, UR4, URZ, UP0 ;  /* 0x000000ff04047287 */ /* 0x000fc80008000000 */
[----:B------:R-:W-:Y:S01]  /*2bd0*/  ULEA UR5, UR4, UR7, 0x3 ;  /* 0x0000000704057291 */ /* 0x000fe2000f8e18ff */
[----:B------:R-:W-:-:S04]  /*2be0*/  LOP3.LUT R2, R2, UR6, RZ, 0x3c, !PT ;  /* 0x0000000602027c12 */ /* 0x000fc8000f8e3cff */
[----:B-1----:R-:W-:-:S04]  /*2bf0*/  SHF.L.U32 R3, R2, 0x1f, RZ ;  /* 0x0000001f02037819 */ /* 0x002fc800000006ff */
[----:B------:R-:W1:Y:S02]  /*2c00*/  SYNCS.PHASECHK.TRANS64.TRYWAIT P0, [UR5], R3 ;  /* 0x00000003ff0075a7 */ /* 0x000e640008001105 */
[----:B-1----:R-:W-:Y:S05]  /*2c10*/  @!P0 BRA `(.L_x_46) ;  /* 0x0000006800e08947 */ /* 0x002fea0003800000 */
.L_x_168:
        /* <DEDUP_REMOVED lines=9> */
.L_x_170:
        /* <DEDUP_REMOVED lines=9> */
.L_x_172:
        /* <DEDUP_REMOVED lines=9> */
.L_x_174:
        /* <DEDUP_REMOVED lines=9> */
.L_x_176:
        /* <DEDUP_REMOVED lines=9> */
.L_x_178:
        /* <DEDUP_REMOVED lines=9> */
.L_x_180:
        /* <DEDUP_REMOVED lines=9> */
.L_x_182:
        /* <DEDUP_REMOVED lines=9> */
.L_x_184:
        /* <DEDUP_REMOVED lines=9> */
.L_x_186:
[----:B------:R-:W-:-:S04]  /*3130*/  UIADD3 UR4, UPT, UPT, UR4, 0x1, URZ ;  /* 0x0000000104047890 */ /* 0x000fc8000fffe0ff */
[----:B------:R-:W-:-:S04]  /*3140*/  UISETP.NE.AND UP0, UPT, UR4, 0xd, UPT ;  /* 0x0000000d0400788c */ /* 0x000fc8000bf05270 */
[----:B------:R-:W-:Y:S02]  /*3150*/  USEL UR5, URZ, 0x1, UP0 ;  /* 0x00000001ff057887 */ /* 0x000fe40008000000 */
[----:B------:R-:W-:-:S04]  /*3160*/  USEL UR4, UR4, URZ, UP0 ;  /* 0x000000ff04047287 */ /* 0x000fc80008000000 */
[----:B------:R-:W-:Y:S01]  /*3170*/  ULEA UR4, UR4, UR7, 0x3 ;  /* 0x0000000704047291 */ /* 0x000fe2000f8e18ff */
[----:B------:R-:W-:-:S04]  /*3180*/  LOP3.LUT R2, R2, UR5, RZ, 0x3c, !PT ;  /* 0x0000000502027c12 */ /* 0x000fc8000f8e3cff */
[----:B------:R-:W-:Y:S01]  /*3190*/  SHF.L.U32 R2, R2, 0x1f, RZ ;  /* 0x0000001f02027819 */ /* 0x000fe200000006ff */
[----:B-1----:R-:W-:-:S07]  /*31a0*/  IMAD.U32 R0, RZ, RZ, UR4 ;  /* 0x00000004ff007e24 */ /* 0x002fce000f8e00ff */
.L_x_56:
[----:B-1----:R1:W2:Y:S02]  /*31b0*/  SYNCS.PHASECHK.TRANS64.TRYWAIT P0, [R0+URZ], R2 ;  /* 0x00000002000075a7 */ /* 0x0022a400080011ff */
[----:B--2---:R-:W-:Y:S05]  /*31c0*/  @!P0 NANOSLEEP.SYNCS 0x989680 ;  /* 0x009896800000895d */ /* 0x004fea0003900000 */
[----:B------:R-:W2:Y:S02]  /*31d0*/  @!P0 SYNCS.PHASECHK.TRANS64 P0, [R0+URZ], R2 ;  /* 0x00000002000085a7 */ /* 0x000ea400080010ff */
[----:B--2---:R-:W-:Y:S05]  /*31e0*/  @P0 EXIT ;  /* 0x000000000000094d */ /* 0x004fea0003800000 */
[----:B------:R-:W-:Y:S05]  /*31f0*/  BRA `(.L_x_56) ;  /* 0xfffffffc00ec7947 */ /* 0x000fea000383ffff */
.L_x_23:
[----:B------:R-:W-:-:S04]  /*3200*/  UISETP.NE.AND UP0, UPT, UR47, URZ, UPT ;  /* 0x000000ff2f00728c */ /* 0x000fc8000bf05270 */
[----:B------:R-:W-:-:S09]  /*3210*/  UISETP.NE.OR UP0, UPT, UR18, 0x1, UP0 ;  /* 0x000000011200788c */ /* 0x000fd20008705670 */
[----:B------:R-:W-:Y:S05]  /*3220*/  BRA.U UP0, `(.L_x_57) ;  /* 0x0000000500487547 */ /* 0x000fea000b800000 */
[----:B------:R-:W-:Y:S01]  /*3230*/  ISETP.GE.U32.AND P2, PT, R0, 0x8, PT ;  /* 0x000000080000780c */ /* 0x000fe20003f46070 */
[----:B------:R-:W-:Y:S01]  /*3240*/  IMAD.MOV.U32 R12, RZ, RZ, 0x1 ;  /* 0x00000001ff0c7424 */ /* 0x000fe200078e00ff */
[----:B------:R-:W-:Y:S02]  /*3250*/  CS2R R10, SRZ ;  /* 0x00000000000a7805 */ /* 0x000fe4000001ff00 */
[----:B------:R-:W-:Y:S01]  /*3260*/  CS2R R8, SRZ ;  /* 0x0000000000087805 */ /* 0x000fe2000001ff00 */
[----:B------:R-:W-:Y:S01]  /*3270*/  UMOV UR6, 0x400 ;  /* 0x0000040000067882 */ /* 0x000fe20000000000 */
[----:B------:R-:W-:Y:S01]  /*3280*/  UMOV UR5, URZ ;  /* 0x000000ff00057c82 */ /* 0x000fe20008000000 */
[----:B------:R-:W-:-:S12]  /*3290*/  ULEA UR6, UR47, UR6, 0x18 ;  /* 0x000000062f067291 */ /* 0x000fd8000f8ec0ff */
.L_x_61:
[----:B------:R-:W-:Y:S02]  /*32a0*/  LEA R2, R8, UR6, 0x3 ;  /* 0x0000000608027c11 */ /* 0x000fe4000f8e18ff */
[----:B------:R-:W-:-:S03]  /*32b0*/  SHF.L.U32 R4, R9, 0x1f, RZ ;  /* 0x0000001f09047819 */ /* 0x000fc600000006ff */
[----:B------:R-:W-:Y:S01]  /*32c0*/  VIADD R5, R2, 0x190 ;  /* 0x0000019002057836 */ /* 0x000fe20000000000 */
[----:B------:R-:W2:Y:S02]  /*32d0*/  SYNCS.PHASECHK.TRANS64.TRYWAIT P0, [R2+URZ+0x180], R4 ;  /* 0x00018004020075a7 */ /* 0x000ea400080011ff */
[----:B--2---:R-:W-:Y:S05]  /*32e0*/  @!P0 BRA `(.L_x_58) ;  /* 0x00000068001c8947 */ /* 0x004fea0003800000 */
.L_x_187:
[----:B------:R-:W-:Y:S01]  /*32f0*/  ULEA UR4, UR5, UR6, 0x3 ;  /* 0x0000000605047291 */ /* 0x000fe2000f8e18ff */
[----:B--2---:R-:W-:Y:S01]  /*3300*/  PRMT R2, RZ, 0x654, R5 ;  /* 0x00000654ff027816 */ /* 0x004fe20000000005 */
[----:B------:R-:W-:Y:S01]  /*3310*/  @!P2 IMAD.MOV.U32 R4, RZ, RZ, 0x10 ;  /* 0x00000010ff04a424 */ /* 0x000fe200078e00ff */
[----:B------:R-:W-:Y:S01]  /*3320*/  SHF.L.U32 R5, R12, 0x1f, RZ ;  /* 0x0000001f0c057819 */ /* 0x000fe200000006ff */
[----:B------:R-:W-:Y:S01]  /*3330*/  UIADD3 UR7, UPT, UPT, UR4, 0x120, URZ ;  /* 0x0000012004077890 */ /* 0x000fe2000fffe0ff */
[----:B------:R2:W-:Y:S05]  /*3340*/  SYNCS.ARRIVE.TRANS64.RED.A1T0 RZ, [R2+URZ], RZ ;  /* 0x000000ff02ff79a7 */ /* 0x0005ea00081004ff */
[----:B------:R-:W-:Y:S01]  /*3350*/  IMAD.U32 R6, RZ, RZ, UR7 ;  /* 0x00000007ff067e24 */ /* 0x000fe2000f8e00ff */
[----:B------:R-:W3:Y:S04]  /*3360*/  SYNCS.PHASECHK.TRANS64.TRYWAIT P0, [UR4+0x130], R5 ;  /* 0x00013005ff0075a7 */ /* 0x000ee80008001104 */
[----:B------:R-:W-:Y:S01]  /*3370*/  PRMT R6, R0, 0x654, R6 ;  /* 0x0000065400067816 */ /* 0x000fe20000000006 */
[----:B--23--:R-:W-:Y:S06]  /*3380*/  @!P0 BRA `(.L_x_59) ;  /* 0x0000006800088947 */ /* 0x00cfec0003800000 */
.L_x_189:
[----:B------:R-:W-:Y:S01]  /*3390*/  ULEA UR8, UR5, UR6, 0x4 ;  /* 0x0000000605087291 */ /* 0x000fe2000f8e20ff */
[----:B------:R-:W-:Y:S01]  /*33a0*/  SEL R3, R6, R3, !P2 ;  /* 0x0000000306037207 */ /* 0x000fe20005000000 */
[----:B------:R-:W-:Y:S01]  /*33b0*/  UIADD3 UR9, UPT, UPT, UR4, 0x120, URZ ;  /* 0x0000012004097890 */ /* 0x000fe2000fffe0ff */
[----:B--2---:R-:W-:Y:S01]  /*33c0*/  LEA R2, R11, UR6, 0x3 ;  /* 0x000000060b027c11 */ /* 0x004fe2000f8e18ff */
[----:B------:R-:W-:Y:S01]  /*33d0*/  UIADD3 UR8, UPT, UPT, UR8, 0x1b0, URZ ;  /* 0x000001b008087890 */ /* 0x000fe2000fffe0ff */
[----:B------:R2:W-:Y:S01]  /*33e0*/  @!P2 SYNCS.ARRIVE.TRANS64.RED RZ, [R3+URZ], R4 ;  /* 0x0000000403ffa9a7 */ /* 0x0005e200080004ff */
[----:B------:R-:W-:Y:S01]  /*33f0*/  UIADD3 UR4, UPT, UPT, UR5, 0x1, URZ ;  /* 0x0000000105047890 */ /* 0x000fe2000fffe0ff */
[----:B------:R-:W-:-:S03]  /*3400*/  VIADD R8, R8, 0x1 ;  /* 0x0000000108087836 */ /* 0x000fc60000000000 */
[----:B------:R-:W-:Y:S02]  /*3410*/  UISETP.NE.AND UP0, UPT, UR4, 0x2, UPT ;  /* 0x000000020400788c */ /* 0x000fe4000bf05270 */
[----:B------:R-:W-:Y:S01]  /*3420*/  ISETP.NE.AND P0, PT, R8, 0x2, PT ;  /* 0x000000020800780c */ /* 0x000fe20003f05270 */
[----:B------:R-:W-:Y:S06]  /*3430*/  UGETNEXTWORKID.BROADCAST [UR8], [UR9] ;  /* 0x00000000080073ca */ /* 0x000fec0008000100 */
[----:B------:R-:W-:Y:S02]  /*3440*/  USEL UR7, URZ, 0x1, UP0 ;  /* 0x00000001ff077887 */ /* 0x000fe40008000000 */
[----:B------:R-:W-:-:S04]  /*3450*/  USEL UR5, UR4, URZ, UP0 ;  /* 0x000000ff04057287 */ /* 0x000fc80008000000 */
[----:B------:R-:W-:Y:S02]  /*3460*/  LOP3.LUT R12, R12, UR7, RZ, 0x3c, !PT ;  /* 0x000000070c0c7c12 */ /* 0x000fe4000f8e3cff */
[----:B--2---:R-:W-:-:S04]  /*3470*/  SHF.L.U32 R4, R10, 0x1f, RZ ;  /* 0x0000001f0a047819 */ /* 0x004fc800000006ff */
[----:B------:R-:W2:Y:S02]  /*3480*/  SYNCS.PHASECHK.TRANS64.TRYWAIT P1, [R2+URZ+0x120], R4 ;  /* 0x00012004020075a7 */ /* 0x000ea400080211ff */
[----:B--2---:R-:W-:Y:S05]  /*3490*/  @!P1 BRA `(.L_x_60) ;  /* 0x0000006400dc9947 */ /* 0x004fea0003800000 */
.L_x_190:
[C---:B--2---:R-:W-:Y:S01]  /*34a0*/  LEA R4, R11.reuse, UR6, 0x4 ;  /* 0x000000060b047c11 */ /* 0x044fe2000f8e20ff */
[----:B------:R-:W-:Y:S01]  /*34b0*/  VIADD R2, R2, 0x130 ;  /* 0x0000013002027836 */ /* 0x000fe20000000000 */
[----:B------:R-:W-:Y:S01]  /*34c0*/  SEL R8, R8, RZ, P0 ;  /* 0x000000ff08087207 */ /* 0x000fe20000000000 */
[----:B------:R-:W-:-:S03]  /*34d0*/  VIADD R11, R11, 0x1 ;  /* 0x000000010b0b7836 */ /* 0x000fc60000000000 */
[----:B------:R-:W2:Y:S01]  /*34e0*/  LDS.128 R4, [R4+0x1b0] ;  /* 0x0001b00004047984 */ /* 0x000ea20000000c00 */
[----:B------:R-:W-:Y:S02]  /*34f0*/  PRMT R2, RZ, 0x654, R2 ;  /* 0x00000654ff027816 */ /* 0x000fe40000000002 */
[C---:B------:R-:W-:Y:S01]  /*3500*/  ISETP.NE.AND P1, PT, R11.reuse, 0x2, PT ;  /* 0x000000020b00780c */ /* 0x040fe20003f25270 */
[----:B------:R-:W-:Y:S01]  /*3510*/  @!PT LDS RZ, [RZ] ;  /* 0x00000000fffff984 */ /* 0x000fe20000000800 */
[----:B------:R-:W-:Y:S01]  /*3520*/  @!PT LDS RZ, [RZ] ;  /* 0x00000000fffff984 */ /* 0x000fe20000000800 */
[----:B------:R-:W-:Y:S01]  /*3530*/  @!PT LDS RZ, [RZ] ;  /* 0x00000000fffff984 */ /* 0x000fe20000000800 */
[----:B------:R-:W-:Y:S01]  /*3540*/  @!PT LDS RZ, [RZ] ;  /* 0x00000000fffff984 */ /* 0x000fe20000000800 */
[----:B------:R3:W-:Y:S06]  /*3550*/  MEMBAR.ALL.CTA ;  /* 0x0000000000007992 */ /* 0x0007ec0000008000 */
[----:B---3--:R-:W3:Y:S01]  /*3560*/  FENCE.VIEW.ASYNC.S ;  /* 0x00000000000073c6 */ /* 0x008ee20000000000 */
[----:B------:R-:W-:Y:S01]  /*3570*/  SEL R11, R11, RZ, P1 ;  /* 0x000000ff0b0b7207 */ /* 0x000fe20000800000 */
[----:B---3--:R3:W-:Y:S01]  /*3580*/  SYNCS.ARRIVE.TRANS64.RED.A1T0 RZ, [R2+URZ], RZ ;  /* 0x000000ff02ff79a7 */ /* 0x0087e200081004ff */
[----:B--2---:R-:W-:-:S02]  /*3590*/  LOP3.LUT P3, RZ, R6, 0x1, RZ, 0xc0, !PT ;  /* 0x0000000106ff7812 */ /* 0x004fc4000786c0ff */
[----:B------:R-:W-:-:S04]  /*35a0*/  SEL R4, RZ, 0x1, P1 ;  /* 0x00000001ff047807 */ /* 0x000fc80000800000 */
[----:B------:R-:W-:Y:S02]  /*35b0*/  LOP3.LUT R10, R10, R4, RZ, 0x3c, !PT ;  /* 0x000000040a0a7212 */ /* 0x000fe400078e3cff */
[----:B---3--:R-:W-:-:S04]  /*35c0*/  SEL R2, RZ, 0x1, P0 ;  /* 0x00000001ff027807 */ /* 0x008fc80000000000 */
[----:B------:R-:W-:Y:S01]  /*35d0*/  LOP3.LUT R9, R9, R2, RZ, 0x3c, !PT ;  /* 0x0000000209097212 */ /* 0x000fe200078e3cff */
[----:B------:R-:W-:Y:S06]  /*35e0*/  @P3 BRA `(.L_x_61) ;  /* 0xfffffffc002c3947 */ /* 0x000fec000383ffff */
[----:B------:R-:W-:Y:S01]  /*35f0*/  ULEA UR4, UR5, UR6, 0x3 ;  /* 0x0000000605047291 */ /* 0x000fe2000f8e18ff */
[----:B------:R-:W-:-:S08]  /*3600*/  SHF.L.U32 R2, R12, 0x1f, RZ ;  /* 0x0000001f0c027819 */ /* 0x000fd000000006ff */
[----:B------:R-:W2:Y:S02]  /*3610*/  SYNCS.PHASECHK.TRANS64 P0, [UR4+0x130], R2 ;  /* 0x00013002ff0075a7 */ /* 0x000ea40008001004 */
[----:B--2---:R-:W-:Y:S05]  /*3620*/  @P0 BRA `(.L_x_62) ;  /* 0x0000000000080947 */ /* 0x004fea0003800000 */
[----:B------:R-:W2:Y:S02]  /*3630*/  SYNCS.PHASECHK.TRANS64.TRYWAIT P0, [UR4+0x130], R2 ;  /* 0x00013002ff0075a7 */ /* 0x000ea40008001104 */
[----:B--2---:R-:W-:Y:S05]  /*3640*/  @!P0 BRA `(.L_x_63) ;  /* 0x0000006400848947 */ /* 0x004fea0003800000 */
.L_x_62:
[----:B------:R-:W-:-:S04]  /*3650*/  UIADD3 UR7, UPT, UPT, UR5, 0x1, URZ ;  /* 0x0000000105077890 */ /* 0x000fc8000fffe0ff */
[----:B------:R-:W-:-:S04]  /*3660*/  UISETP.NE.AND UP0, UPT, UR7, 0x2, UPT ;  /* 0x000000020700788c */ /* 0x000fc8000bf05270 */
[----:B------:R-:W-:Y:S02]  /*3670*/  USEL UR8, URZ, 0x1, UP0 ;  /* 0x00000001ff087887 */ /* 0x000fe40008000000 */
[----:B------:R-:W-:-:S04]  /*3680*/  USEL UR7, UR7, URZ, UP0 ;  /* 0x000000ff07077287 */ /* 0x000fc80008000000 */
[----:B------:R-:W-:Y:S01]  /*3690*/  ULEA UR7, UR7, UR6, 0x3 ;  /* 0x0000000607077291 */ /* 0x000fe2000f8e18ff */
[----:B--2---:R-:W-:-:S04]  /*36a0*/  LOP3.LUT R2, R12, UR8, RZ, 0x3c, !PT ;  /* 0x000000080c027c12 */ /* 0x004fc8000f8e3cff */
[----:B------:R-:W-:-:S04]  /*36b0*/  SHF.L.U32 R0, R2, 0x1f, RZ ;  /* 0x0000001f02007819 */ /* 0x000fc800000006ff */
[----:B------:R-:W2:Y:S02]  /*36c0*/  SYNCS.PHASECHK.TRANS64 P0, [UR7+0x130], R0 ;  /* 0x00013000ff0075a7 */ /* 0x000ea40008001007 */
[----:B-12---:R-:W-:Y:S05]  /*36d0*/  @P0 EXIT ;  /* 0x000000000000094d */ /* 0x006fea0003800000 */
[----:B------:R-:W-:Y:S02]  /*36e0*/  SHF.L.U32 R2, R2, 0x1f, RZ ;  /* 0x0000001f02027819 */ /* 0x000fe400000006ff */
[----:B------:R-:W-:-:S07]  /*36f0*/  MOV R0, UR7 ;  /* 0x0000000700007c02 */ /* 0x000fce0008000f00 */
.L_x_64:
[----:B-1----:R1:W2:Y:S02]  /*3700*/  SYNCS.PHASECHK.TRANS64.TRYWAIT P0, [R0+URZ+0x130], R2 ;  /* 0x00013002000075a7 */ /* 0x0022a400080011ff */
[----:B--2---:R-:W-:Y:S05]  /*3710*/  @!P0 NANOSLEEP.SYNCS 0x989680 ;  /* 0x009896800000895d */ /* 0x004fea0003900000 */
[----:B------:R-:W2:Y:S02]  /*3720*/  @!P0 SYNCS.PHASECHK.TRANS64 P0, [R0+URZ+0x130], R2 ;  /* 0x00013002000085a7 */ /* 0x000ea400080010ff */
[----:B--2---:R-:W-:Y:S05]  /*3730*/  @P0 EXIT ;  /* 0x000000000000094d */ /* 0x004fea0003800000 */
[----:B------:R-:W-:Y:S05]  /*3740*/  BRA `(.L_x_64) ;  /* 0xfffffffc00ec7947 */ /* 0x000fea000383ffff */
.L_x_57:
[----:B------:R-:W-:Y:S05]  /*3750*/  BRA.U UP5, `(.L_x_65) ;  /* 0x0000001105d87547 */ /* 0x000fea000b800000 */
[----:B------:R-:W-:Y:S01]  /*3760*/  UMOV UR4, 0x40 ;  /* 0x0000004000047882 */ /* 0x000fe20000000000 */
[----:B------:R-:W-:Y:S01]  /*3770*/  NOP ;  /* 0x0000000000007918 */ /* 0x000fe20000000000 */
[----:B------:R-:W-:Y:S01]  /*3780*/  ULEA UR5, UR47, UR4, 0x18 ;  /* 0x000000042f057291 */ /* 0x000fe2000f8ec0ff */
[----:B------:R-:W-:Y:S02]  /*3790*/  UMOV UR6, 0x400 ;  /* 0x0000040000067882 */ /* 0x000fe40000000000 */
[----:B------:R-:W-:-:S06]  /*37a0*/  ULEA UR6, UR47, UR6, 0x18 ;  /* 0x000000062f067291 */ /* 0x000fcc000f8ec0ff */
[----:B------:R-:W2:Y:S02]  /*37b0*/  LDS.U8 R0, [UR5+0x1c] ;  /* 0x00001c05ff007984 */ /* 0x000ea40008000000 */
[----:B--2---:R-:W-:-:S13]  /*37c0*/  ISETP.NE.AND P0, PT, R0, RZ, PT ;  /* 0x000000ff0000720c */ /* 0x004fda0003f05270 */
[----:B------:R-:W-:Y:S05]  /*37d0*/  @P0 BRA `(.L_x_66) ;  /* 0x0000000400080947 */ /* 0x000fea0003800000 */
[----:B------:R-:W-:Y:S02]  /*37e0*/  UISETP.NE.U32.AND UP1, UPT, UR48, 0x1, UPT ;  /* 0x000000013000788c */ /* 0x000fe4000bf25070 */
[----:B------:R-:W-:-:S07]  /*37f0*/  UIADD3 UR7, UPT, UPT, UR5, 0x8, URZ ;  /* 0x0000000805077890 */ /* 0x000fce000fffe0ff */
[----:B------:R-:W-:Y:S05]  /*3800*/  BRA.U !UP1, `(.L_x_67) ;  /* 0x00000001099c7547 */ /* 0x000fea000b800000 */
[----:B------:R-:W-:Y:S01]  /*3810*/  ELECT P0, URZ, PT ;  /* 0x0000000000ff782f */ /* 0x000fe20003800000 */
[----:B------:R-:W-:-:S12]  /*3820*/  BSSY B0, `(.L_x_67) ;  /* 0x0000025000007945 */ /* 0x000fd80003800000 */
[----:B------:R-:W-:Y:S05]  /*3830*/  @!P0 BRA `(.L_x_68) ;  /* 0x00000000008c8947 */ /* 0x000fea0003800000 */
[----:B------:R-:W-:-:S05]  /*3840*/  UMOV UR4, 0x10 ;  /* 0x0000001000047882 */ /* 0x000fca0000000000 */
[----:B------:R-:W-:Y:S04]  /*3850*/  DEPBAR.LE SB2, 0x36 ;  /* 0x0000ad800000791a */ /* 0x000fe80000000000 */
[----:B------:R-:W2:Y:S02]  /*3860*/  UTCATOMSWS.2CTA.FIND_AND_SET.ALIGN UP0, UR4, UR4 ;  /* 0x00000004000475e3 */ /* 0x000ea40008200800 */
[----:B--2---:R-:W-:Y:S01]  /*3870*/  MOV R10, UR4 ;  /* 0x00000004000a7c02 */ /* 0x004fe20008000f00 */
[----:B------:R-:W-:Y:S06]  /*3880*/  BRA.U UP0, `(.L_x_69) ;  /* 0x0000000100187547 */ /* 0x000fec000b800000 */
.L_x_70:
[----:B------:R-:W-:Y:S05]  /*3890*/  NANOSLEEP 0x64 ;  /* 0x000000640000795d */ /* 0x000fea0003800000 */
[----:B------:R-:W-:-:S05]  /*38a0*/  UMOV UR4, 0x10 ;  /* 0x0000001000047882 */ /* 0x000fca0000000000 */
[----:B------:R-:W-:Y:S04]  /*38b0*/  DEPBAR.LE SB2, 0x36 ;  /* 0x0000ad800000791a */ /* 0x000fe80000000000 */
[----:B------:R-:W2:Y:S02]  /*38c0*/  UTCATOMSWS.2CTA.FIND_AND_SET.ALIGN UP0, UR4, UR4 ;  /* 0x00000004000475e3 */ /* 0x000ea40008200800 */
[----:B--2---:R-:W-:Y:S01]  /*38d0*/  MOV R10, UR4 ;  /* 0x00000004000a7c02 */ /* 0x004fe20008000f00 */
[----:B------:R-:W-:Y:S05]  /*38e0*/  BRA.U !UP0, `(.L_x_70) ;  /* 0xfffffffd08e87547 */ /* 0x000fea000b83ffff */
.L_x_69:
[----:B------:R-:W2:Y:S01]  /*38f0*/  LDS R6, [UR5+0x10] ;  /* 0x00001005ff067984 */ /* 0x000ea20008000800 */
[----:B------:R-:W-:Y:S01]  /*3900*/  IMAD.U32 R0, RZ, RZ, UR6 ;  /* 0x00000006ff007e24 */ /* 0x000fe2000f8e00ff */
[----:B------:R-:W-:-:S03]  /*3910*/  MOV R4, UR49 ;  /* 0x0000003100047c02 */ /* 0x000fc60008000f00 */
[----:B------:R-:W-:Y:S01]  /*3920*/  VIADD R0, R0, 0x1d0 ;  /* 0x000001d000007836 */ /* 0x000fe20000000000 */
[----:B--2---:R-:W-:-:S04]  /*3930*/  SHF.L.U32 R6, R6, 0x1f, RZ ;  /* 0x0000001f06067819 */ /* 0x004fc800000006ff */
[----:B------:R-:W2:Y:S02]  /*3940*/  SYNCS.PHASECHK.TRANS64.TRYWAIT P0, [UR5+0x8], R6 ;  /* 0x00000806ff0075a7 */ /* 0x000ea40008001105 */
[----:B--2---:R-:W-:Y:S05]  /*3950*/  @P0 BRA `(.L_x_71) ;  /* 0x0000000000080947 */ /* 0x004fea0003800000 */
[----:B------:R-:W2:Y:S02]  /*3960*/  SYNCS.PHASECHK.TRANS64.TRYWAIT P0, [UR5+0x8], R6 ;  /* 0x00000806ff0075a7 */ /* 0x000ea40008001105 */
[----:B--2---:R-:W-:Y:S05]  /*3970*/  @!P0 BRA `(.L_x_72) ;  /* 0x0000006000d08947 */ /* 0x004fea0003800000 */
.L_x_71:
[----:B------:R-:W-:Y:S01]  /*3980*/  PRMT R4, R4, 0x654, R0 ;  /* 0x0000065404047816 */ /* 0x000fe20000000000 */
[----:B------:R-:W-:Y:S01]  /*3990*/  HFMA2 R0, -RZ, RZ, 0, 5.9604644775390625e-08 ;  /* 0x00000001ff007431 */ /* 0x000fe200000001ff */
[----:B------:R-:W-:Y:S01]  /*39a0*/  UPRMT UR4, UR49, 0x654, UR7 ;  /* 0x0000065431047896 */ /* 0x000fe20008000007 */
[----:B------:R-:W-:Y:S02]  /*39b0*/  IMAD.MOV.U32 R8, RZ, RZ, 0xffff ;  /* 0x0000ffffff087424 */ /* 0x000fe400078e00ff */
[----:B--2---:R-:W-:Y:S02]  /*39c0*/  IMAD.MOV.U32 R6, RZ, RZ, 0x4 ;  /* 0x00000004ff067424 */ /* 0x004fe400078e00ff */
[----:B------:R-:W-:Y:S01]  /*39d0*/  IMAD.SHL.U32 R9, R10, 0x20, RZ ;  /* 0x000000200a097824 */ /* 0x000fe200078e00ff */
[----:B------:R-:W-:Y:S02]  /*39e0*/  MOV R5, UR4 ;  /* 0x0000000400057c02 */ /* 0x000fe40008000f00 */
[-C--:B------:R-:W-:Y:S01]  /*39f0*/  SHF.L.U32 R8, R8, R10.reuse, RZ ;  /* 0x0000000a08087219 */ /* 0x080fe200000006ff */
[----:B------:R2:W-:Y:S01]  /*3a00*/  SYNCS.ARRIVE.TRANS64.RED RZ, [UR4], R6 ;  /* 0x00000006ffff79a7 */ /* 0x0005e20008000404 */
[----:B------:R-:W-:Y:S01]  /*3a10*/  SHF.L.U32 R7, R0, R10, RZ ;  /* 0x0000000a00077219 */ /* 0x000fe200000006ff */
[----:B------:R2:W-:Y:S04]  /*3a20*/  STS [UR6+0x1d0], R9 ;  /* 0x0001d009ff007988 */ /* 0x0005e80008000806 */
[----:B------:R2:W-:Y:S04]  /*3a30*/  STAS [R4.64], R10 ;  /* 0x0000000a04007dbd */ /* 0x0005e8000c0008ff */
[----:B------:R2:W-:Y:S04]  /*3a40*/  ATOMS.OR RZ, [UR5+0x14], R8 ;  /* 0x00001408ffff798c */ /* 0x0005e8000b000005 */
[----:B------:R2:W-:Y:S04]  /*3a50*/  ATOMS.OR RZ, [UR5+0x18], R7 ;  /* 0x00001807ffff798c */ /* 0x0005e8000b000005 */
[----:B------:R2:W-:Y:S02]  /*3a60*/  ATOMS.XOR RZ, [UR5+0x10], R0 ;  /* 0x00001000ffff798c */ /* 0x0005e4000b800005 */
.L_x_68:
[----:B-1----:R-:W-:Y:S05]  /*3a70*/  BSYNC B0 ;  /* 0x0000000000007941 */ /* 0x002fea0003800000 */
.L_x_67:
[----:B------:R-:W-:Y:S05]  /*3a80*/  BRA.U UP1, `(.L_x_73) ;  /* 0x00000001016c7547 */ /* 0x000fea000b800000 */
[----:B------:R-:W-:-:S03]  /*3a90*/  UMOV UR4, 0xffffffff ;  /* 0xffffffff00047882 */ /* 0x000fc60000000000 */
[----:B------:R-:W-:Y:S05]  /*3aa0*/  BRA.DIV UR4, `(.L_x_74) ;  /* 0x00000062049c7947 */ /* 0x000fea000b800000 */
[----:B------:R-:W-:-:S13]  /*3ab0*/  ELECT P6, URZ, PT ;  /* 0x0000000000ff782f */ /* 0x000fda00038c0000 */
.L_x_194:
[----:B------:R-:W-:Y:S05]  /*3ac0*/  @!P6 BRA `(.L_x_73) ;  /* 0x00000000005ce947 */ /* 0x000fea0003800000 */
[----:B--2---:R-:W2:Y:S02]  /*3ad0*/  LDS R4, [UR5+0x10] ;  /* 0x00001005ff047984 */ /* 0x004ea40008000800 */
[----:B--2---:R-:W-:-:S04]  /*3ae0*/  SHF.L.U32 R4, R4, 0x1f, RZ ;  /* 0x0000001f04047819 */ /* 0x004fc800000006ff */
[----:B------:R-:W2:Y:S02]  /*3af0*/  SYNCS.PHASECHK.TRANS64.TRYWAIT P0, [UR5+0x8], R4 ;  /* 0x00000804ff0075a7 */ /* 0x000ea40008001105 */
[----:B--2---:R-:W-:Y:S05]  /*3b00*/  @P0 BRA `(.L_x_75) ;  /* 0x0000000000080947 */ /* 0x004fea0003800000 */
[----:B------:R-:W2:Y:S02]  /*3b10*/  SYNCS.PHASECHK.TRANS64.TRYWAIT P0, [UR5+0x8], R4 ;  /* 0x00000804ff0075a7 */ /* 0x000ea40008001105 */
[----:B--2---:R-:W-:Y:S05]  /*3b20*/  @!P0 BRA `(.L_x_76) ;  /* 0x00000060009c8947 */ /* 0x004fea0003800000 */
.L_x_75:
[----:B------:R-:W3:Y:S01]  /*3b30*/  LDS R6, [UR6+0x1d0] ;  /* 0x0001d006ff067984 */ /* 0x000ee20008000800 */
[----:B--2---:R-:W-:Y:S02]  /*3b40*/  HFMA2 R0, -RZ, RZ, 0, 5.9604644775390625e-08 ;  /* 0x00000001ff007431 */ /* 0x004fe400000001ff */
[----:B------:R-:W-:Y:S01]  /*3b50*/  IMAD.MOV.U32 R4, RZ, RZ, 0xffff ;  /* 0x0000ffffff047424 */ /* 0x000fe200078e00ff */
[----:B------:R-:W-:Y:S01]  /*3b60*/  UPRMT UR4, UR49, 0x654, UR7 ;  /* 0x0000065431047896 */ /* 0x000fe20008000007 */
[----:B---3--:R-:W-:-:S03]  /*3b70*/  IMAD.SHL.U32 R5, R6, 0x20, RZ ;  /* 0x0000002006057824 */ /* 0x008fc600078e00ff */
[-C--:B------:R-:W-:Y:S02]  /*3b80*/  SHF.L.U32 R4, R4, R6.reuse, RZ ;  /* 0x0000000604047219 */ /* 0x080fe400000006ff */
[----:B------:R-:W-:Y:S01]  /*3b90*/  SHF.L.U32 R6, R0, R6, RZ ;  /* 0x0000000600067219 */ /* 0x000fe200000006ff */
[----:B------:R3:W-:Y:S04]  /*3ba0*/  STS [UR6+0x1d0], R5 ;  /* 0x0001d005ff007988 */ /* 0x0007e80008000806 */
[----:B------:R3:W-:Y:S04]  /*3bb0*/  ATOMS.OR RZ, [UR5+0x14], R4 ;  /* 0x00001404ffff798c */ /* 0x0007e8000b000005 */
[----:B------:R3:W-:Y:S01]  /*3bc0*/  ATOMS.OR RZ, [UR5+0x18], R6 ;  /* 0x00001806ffff798c */ /* 0x0007e2000b000005 */
[----:B------:R-:W-:Y:S03]  /*3bd0*/  SYNCS.ARRIVE.TRANS64.RED.A1T0 RZ, [UR4], RZ ;  /* 0x000000ffffff79a7 */ /* 0x000fe60008100404 */
[----:B------:R3:W-:Y:S01]  /*3be0*/  ATOMS.XOR RZ, [UR5+0x10], R0 ;  /* 0x00001000ffff798c */ /* 0x0007e2000b800005 */
[----:B------:R-:W-:Y:S05]  /*3bf0*/  BRA `(.L_x_73) ;  /* 0x0000000000107947 */ /* 0x000fea0003800000 */
.L_x_66:
[----:B------:R-:W-:Y:S02]  /*3c00*/  MOV R0, 0xffffffff ;  /* 0xffffffff00007802 */ /* 0x000fe40000000f00 */
[----:B------:R-:W-:-:S03]  /*3c10*/  MOV R4, 0x3c40 ;  /* 0x00003c4000047802 */ /* 0x000fc60000000f00 */
[----:B------:R2:W-:Y:S04]  /*3c20*/  STS [UR6+0x1d0], R0 ;  /* 0x0001d000ff007988 */ /* 0x0005e80008000806 */
[----:B-12--5:R-:W-:Y:S05]  /*3c30*/  CALL.REL.NOINC `($__internal_1_$__cuda_sm10x_tcgen05_guardrail_trap_phase_invalid_during_alloc) ;  /* 0x0000006800707944 */ /* 0x026fea0003c00000 */
.L_x_73:
[----:B------:R-:W-:Y:S05]  /*3c40*/  WARPSYNC.ALL ;  /* 0x0000000000007948 */ /* 0x000fea0003800000 */
[----:B------:R-:W4:Y:S01]  /*3c50*/  S2UR UR4, SR_CgaCtaId ;  /* 0x00000000000479c3 */ /* 0x000f220000008800 */
[----:B------:R-:W-:Y:S01]  /*3c60*/  UMOV UR26, 0x400 ;  /* 0x00000400001a7882 */ /* 0x000fe20000000000 */
[----:B------:R-:W-:-:S06]  /*3c70*/  NOP ;  /* 0x0000000000007918 */ /* 0x000fcc0000000000 */
[----:B------:R-:W-:Y:S06]  /*3c80*/  BAR.ARV 0x6, 0xa0 ;  /* 0x0182800000007b1d */ /* 0x000fec0000002000 */
[----:B------:R-:W1:Y:S01]  /*3c90*/  LDCU UR6, c[0x0][0x38c] ;  /* 0x00007180ff0677ac */ /* 0x000e620008000800 */
[----:B------:R-:W-:Y:S01]  /*3ca0*/  LOP3.LUT R3, R3, 0xffff, RZ, 0xc0, !PT ;  /* 0x0000ffff03037812 */ /* 0x000fe200078ec0ff */
[----:B--2---:R-:W-:Y:S01]  /*3cb0*/  IMAD.MOV.U32 R9, RZ, RZ, 0x1 ;  /* 0x00000001ff097424 */ /* 0x004fe200078e00ff */
[----:B------:R-:W-:Y:S01]  /*3cc0*/  LOP3.LUT R2, R2, 0xffff, RZ, 0xc0, !PT ;  /* 0x0000ffff02027812 */ /* 0x000fe200078ec0ff */
[----:B------:R-:W-:Y:S01]  /*3cd0*/  IMAD.MOV.U32 R8, RZ, RZ, RZ ;  /* 0x000000ffff087224 */ /* 0x000fe200078e00ff */
[----:B------:R-:W-:Y:S01]  /*3ce0*/  R2UR UR28, R3 ;  /* 0x00000000031c72ca */ /* 0x000fe200000e0000 */
[----:B------:R-:W-:Y:S01]  /*3cf0*/  UMOV UR32, URZ ;  /* 0x000000ff00207c82 */ /* 0x000fe20008000000 */
[----:B------:R-:W-:-:S02]  /*3d00*/  R2UR UR42, R2 ;  /* 0x00000000022a72ca */ /* 0x000fc400000e0000 */
[----:B------:R-:W-:Y:S01]  /*3d10*/  CS2R R2, SRZ ;  /* 0x0000000000027805 */ /* 0x000fe2000001ff00 */
[----:B------:R-:W-:Y:S01]  /*3d20*/  UMOV UR23, URZ ;  /* 0x000000ff00177c82 */ /* 0x000fe20008000000 */
[----:B----4-:R-:W-:Y:S01]  /*3d30*/  ULEA UR26, UR4, UR26, 0x18 ;  /* 0x0000001a041a7291 */ /* 0x010fe2000f8ec0ff */
[----:B------:R-:W-:Y:S01]  /*3d40*/  UMOV UR22, URZ ;  /* 0x000000ff00167c82 */ /* 0x000fe20008000000 */
[----:B------:R-:W-:Y:S02]  /*3d50*/  UISETP.NE.AND UP3, UPT, UR48, URZ, UPT ;  /* 0x000000ff3000728c */ /* 0x000fe4000bf65270 */
[----:B------:R-:W-:Y:S02]  /*3d60*/  UIADD3 UR5, UPT, UPT, UR26, 0x4300, URZ ;  /* 0x000043001a057890 */ /* 0x000fe4000fffe0ff */
[----:B------:R-:W-:-:S03]  /*3d70*/  UIADD3 UR4, UPT, UPT, UR26, 0x1e300, URZ ;  /* 0x0001e3001a047890 */ /* 0x000fc6000fffe0ff */
[----:B---3--:R-:W2:Y:S01]  /*3d80*/  LDS R0, [UR26+0x1d0] ;  /* 0x0001d01aff007984 */ /* 0x008ea20008000800 */
[----:B-1----:R-:W-:Y:S02]  /*3d90*/  UIADD3 UR6, UPT, UPT, UR6, 0x3f, URZ ;  /* 0x0000003f06067890 */ /* 0x002fe4000fffe0ff */
[----:B------:R-:W-:Y:S02]  /*3da0*/  USHF.R.U32.HI UR5, URZ, 0x4, UR5 ;  /* 0x00000004ff057899 */ /* 0x000fe40008011605 */
[----:B------:R-:W-:Y:S02]  /*3db0*/  USHF.R.S32.HI UR33, URZ, 0x1f, UR6 ;  /* 0x0000001fff217899 */ /* 0x000fe40008011406 */
[----:B------:R-:W-:Y:S02]  /*3dc0*/  USHF.R.U32.HI UR4, URZ, 0x4, UR4 ;  /* 0x00000004ff047899 */ /* 0x000fe40008011604 */
[----:B------:R-:W-:Y:S02]  /*3dd0*/  ULEA.HI UR33, UR33, UR6, URZ, 0x6 ;  /* 0x0000000621217291 */ /* 0x000fe4000f8f30ff */
[----:B------:R-:W-:-:S02]  /*3de0*/  ULOP3.LUT UR5, UR5, 0x3fff, URZ, 0xc0, !UPT ;  /* 0x00003fff05057892 */ /* 0x000fc4000f8ec0ff */
[----:B------:R-:W-:Y:S02]  /*3df0*/  USHF.R.S32.HI UR33, URZ, 0x6, UR33 ;  /* 0x00000006ff217899 */ /* 0x000fe40008011421 */
[----:B------:R-:W-:Y:S02]  /*3e00*/  ULOP3.LUT UR30, UR4, 0x3fff, URZ, 0xc0, !UPT ;  /* 0x00003fff041e7892 */ /* 0x000fe4000f8ec0ff */
[----:B------:R-:W-:Y:S01]  /*3e10*/  UISETP.LT.AND UP0, UPT, UR33, 0x1, UPT ;  /* 0x000000012100788c */ /* 0x000fe2000bf01270 */
[----:B------:R-:W-:Y:S01]  /*3e20*/  UMOV UR40, 0x0 ;  /* 0x0000000000287882 */ /* 0x000fe20000000000 */
[----:B------:R-:W-:Y:S01]  /*3e30*/  UMOV UR41, 0x8200010 ;  /* 0x0820001000297882 */ /* 0x000fe20000000000 */
[----:B------:R-:W-:Y:S02]  /*3e40*/  ULOP3.LUT UR29, UR5, 0x10000, URZ, 0xfc, !UPT ;  /* 0x00010000051d7892 */ /* 0x000fe4000f8efcff */
[----:B------:R-:W-:Y:S02]  /*3e50*/  ULOP3.LUT UR30, UR30, 0x10000, URZ, 0xfc, !UPT ;  /* 0x000100001e1e7892 */ /* 0x000fe4000f8efcff */
[----:B------:R-:W-:Y:S01]  /*3e60*/  USEL UR43, UR33, 0x1, !UP0 ;  /* 0x00000001212b7887 */ /* 0x000fe2000c000000 */
[----:B------:R-:W-:Y:S01]  /*3e70*/  UMOV UR38, 0x0 ;  /* 0x0000000000267882 */ /* 0x000fe20000000000 */
[----:B------:R-:W-:Y:S01]  /*3e80*/  UMOV UR39, 0x8200010 ;  /* 0x0820001000277882 */ /* 0x000fe20000000000 */
[----:B------:R-:W-:Y:S01]  /*3e90*/  UMOV UR36, 0x0 ;  /* 0x0000000000247882 */ /* 0x000fe20000000000 */
[----:B------:R-:W-:Y:S01]  /*3ea0*/  UMOV UR37, 0x8200010 ;  /* 0x0820001000257882 */ /* 0x000fe20000000000 */
[----:B------:R-:W-:Y:S01]  /*3eb0*/  UMOV UR34, 0x0 ;  /* 0x0000000000227882 */ /* 0x000fe20000000000 */
[----:B------:R-:W-:Y:S01]  /*3ec0*/  UMOV UR35, 0x8200010 ;  /* 0x0820001000237882 */ /* 0x000fe20000000000 */
[----:B--2---:R-:W-:-:S15]  /*3ed0*/  R2UR UR44, R0 ;  /* 0x00000000002c72ca */ /* 0x004fde00000e0000 */
.L_x_84:
[C---:B------:R-:W-:Y:S02]  /*3ee0*/  LEA R0, R8.reuse, UR26, 0x3 ;  /* 0x0000001a08007c11 */ /* 0x040fe4000f8e18ff */
[----:B------:R-:W-:Y:S02]  /*3ef0*/  SHF.L.U32 R4, R3, 0x1f, RZ ;  /* 0x0000001f03047819 */ /* 0x000fe400000006ff */
[----:B------:R-:W-:Y:S02]  /*3f00*/  LEA R5, R8, UR26, 0x4 ;  /* 0x0000001a08057c11 */ /* 0x000fe4000f8e20ff */
[----:B------:R-:W1:Y:S02]  /*3f10*/  SYNCS.PHASECHK.TRANS64.TRYWAIT P0, [R0+URZ+0x120], R4 ;  /* 0x00012004000075a7 */ /* 0x000e6400080011ff */
[----:B-1-3--:R-:W-:Y:S05]  /*3f20*/  @!P0 BRA `(.L_x_77) ;  /* 0x0000005c00b48947 */ /* 0x00afea0003800000 */
.L_x_195:
[----:B-1----:R-:W1:Y:S01]  /*3f30*/  LDS.128 R4, [R5+0x1b0] ;  /* 0x0001b00005047984 */ /* 0x002e620000000c00 */
[----:B------:R-:W-:Y:S02]  /*3f40*/  VIADD R0, R0, 0x130 ;  /* 0x0000013000007836 */ /* 0x000fe40000000000 */
[----:B------:R-:W-:Y:S01]  /*3f50*/  VIADD R8, R8, 0x1 ;  /* 0x0000000108087836 */ /* 0x000fe20000000000 */
[----:B------:R-:W-:Y:S01]  /*3f60*/  @!PT LDS RZ, [RZ] ;  /* 0x00000000fffff984 */ /* 0x000fe20000000800 */
[----:B------:R-:W-:Y:S01]  /*3f70*/  @!PT LDS RZ, [RZ] ;  /* 0x00000000fffff984 */ /* 0x000fe20000000800 */
[----:B------:R-:W-:Y:S01]  /*3f80*/  @!PT LDS RZ, [RZ] ;  /* 0x00000000fffff984 */ /* 0x000fe20000000800 */
[----:B------:R-:W-:Y:S01]  /*3f90*/  @!PT LDS RZ, [RZ] ;  /* 0x00000000fffff984 */ /* 0x000fe20000000800 */
[----:B------:R2:W-:Y:S06]  /*3fa0*/  MEMBAR.ALL.CTA ;  /* 0x0000000000007992 */ /* 0x0005ec0000008000 */
[----:B--2---:R-:W2:Y:S01]  /*3fb0*/  FENCE.VIEW.ASYNC.S ;  /* 0x00000000000073c6 */ /* 0x004ea20000000000 */
[----:B------:R-:W-:-:S04]  /*3fc0*/  PRMT R0, RZ, 0x654, R0 ;  /* 0x00000654ff007816 */ /* 0x000fc80000000000 */
[----:B--2---:R2:W-:Y:S01]  /*3fd0*/  SYNCS.ARRIVE.TRANS64.RED.A1T0 RZ, [R0+URZ], RZ ;  /* 0x000000ff00ff79a7 */ /* 0x0045e200081004ff */
[----:B-1----:R-:W-:Y:S01]  /*3fe0*/  LOP3.LUT P1, RZ, R6, 0x1, RZ, 0xc0, !PT ;  /* 0x0000000106ff7812 */ /* 0x002fe2000782c0ff */
[----:B--2---:R-:W-:-:S12]  /*3ff0*/  BRA.U UP3, `(.L_x_78) ;  /* 0x0000000503087547 */ /* 0x004fd8000b800000 */
[----:B------:R-:W1:Y:S01]  /*4000*/  LDCU UR4, c[0x0][0x38c] ;  /* 0x00007180ff0477ac */ /* 0x000e620008000800 */
[----:B------:R-:W-:Y:S02]  /*4010*/  PLOP3.LUT P2, PT, PT, PT, PT, 0x80, 0x8 ;  /* 0x000000000008781c */ /* 0x000fe40003f4f070 */
[----:B------:R-:W-:Y:S01]  /*4020*/  SHF.L.U32 R4, R9, 0x1f, RZ ;  /* 0x0000001f09047819 */ /* 0x000fe200000006ff */
[----:B------:R-:W-:Y:S02]  /*4030*/  ULEA UR31, UR32, UR26, 0x3 ;  /* 0x0000001a201f7291 */ /* 0x000fe4000f8e18ff */
[----:B------:R-:W-:Y:S02]  /*4040*/  ULEA UR11, UR32, UR44, 0x6 ;  /* 0x0000002c200b7291 */ /* 0x000fe4000f8e30ff */
[----:B-1----:R-:W-:-:S06]  /*4050*/  UISETP.GE.AND UP0, UPT, UR4, 0x1, UPT ;  /* 0x000000010400788c */ /* 0x002fcc000bf06270 */
[----:B------:R-:W-:-:S05]  /*4060*/  PLOP3.LUT P0, PT, PT, PT, UP0, 0x80, 0x8 ;  /* 0x000000000008781c */ /* 0x000fca0003f0f008 */
[----:B------:R-:W-:-:S08]  /*4070*/  @UP0 ULEA UR4, UR23, UR26, 0x3 ;  /* 0x0000001a17040291 */ /* 0x000fd0000f8e18ff */
[----:B------:R-:W-:-:S04]  /*4080*/  @P0 SHF.L.U32 R0, R2, 0x1f, RZ ;  /* 0x0000001f02000819 */ /* 0x000fc800000006ff */
[----:B------:R1:W2:Y:S01]  /*4090*/  @P0 SYNCS.PHASECHK.TRANS64.TRYWAIT P2, [UR4], R0 ;  /* 0x00000000ff0005a7 */ /* 0x0002a20008041104 */
[----:B------:R-:W3:Y:S02]  /*40a0*/  SYNCS.PHASECHK.TRANS64.TRYWAIT P0, [UR31+0x160], R4 ;  /* 0x00016004ff0075a7 */ /* 0x000ee4000800111f */
[----:B-123--:R-:W-:Y:S05]  /*40b0*/  @!P0 BRA `(.L_x_79) ;  /* 0x0000005c00648947 */ /* 0x00efea0003800000 */
.L_x_197:
[----:B------:R-:W-:Y:S01]  /*40c0*/  UMOV UR27, UR22 ;  /* 0x00000016001b7c82 */ /* 0x000fe20008000000 */
[----:B------:R-:W-:Y:S05]  /*40d0*/  BRA.U !UP0, `(.L_x_80) ;  /* 0x0000000108c07547 */ /* 0x000fea000b800000 */
[----:B------:R-:W-:Y:S02]  /*40e0*/  UIADD3 UR27, UPT, UPT, UR43, UR22, URZ ;  /* 0x000000162b1b7290 */ /* 0x000fe4000fffe0ff */
[----:B------:R-:W-:Y:S01]  /*40f0*/  UPLOP3.LUT UP2, UPT, UPT, UPT, UPT, 0x40, 0x4 ;  /* 0x000000000004789c */ /* 0x000fe20003f4e870 */
[----:B------:R-:W-:Y:S01]  /*4100*/  UMOV UR24, UR33 ;  /* 0x0000002100187c82 */ /* 0x000fe20008000000 */
[----:B------:R-:W-:-:S09]  /*4110*/  UMOV UR10, UR23 ;  /* 0x00000017000a7c82 */ /* 0x000fd20008000000 */
.L_x_83:
[----:B--2---:R-:W-:Y:S01]  /*4120*/  ULEA UR5, UR10, UR26, 0x3 ;  /* 0x0000001a0a057291 */ /* 0x004fe2000f8e18ff */
[----:B---3--:R-:W-:Y:S11]  /*4130*/  @P2 BRA `(.L_x_81) ;  /* 0x00000000000c2947 */ /* 0x008ff60003800000 */
[----:B-1----:R-:W-:Y:S04]  /*4140*/  SHF.L.U32 R4, R2, 0x1f, RZ ;  /* 0x0000001f02047819 */ /* 0x002fe800000006ff */
[----:B------:R-:W1:Y:S02]  /*4150*/  SYNCS.PHASECHK.TRANS64.TRYWAIT P0, [UR5], R4 ;  /* 0x00000004ff0075a7 */ /* 0x000e640008001105 */
[----:B-1----:R-:W-:Y:S05]  /*4160*/  @!P0 BRA `(.L_x_82) ;  /* 0x0000005c00508947 */ /* 0x002fea0003800000 */
.L_x_81:
[----:B------:R-:W-:Y:S01]  /*4170*/  UISETP.NE.AND UP0, UPT, UR24, 0x1, UPT ;  /* 0x000000011800788c */ /* 0x000fe2000bf05270 */
[----:B------:R-:W-:Y:S01]  /*4180*/  PLOP3.LUT P2, PT, PT, PT, PT, 0x80, 0x8 ;  /* 0x000000000008781c */ /* 0x000fe20003f4f070 */
[----:B------:R-:W-:Y:S02]  /*4190*/  UIADD3 UR4, UPT, UPT, UR10, 0x1, URZ ;  /* 0x000000010a047890 */ /* 0x000fe4000fffe0ff */
[----:B------:R-:W-:Y:S02]  /*41a0*/  UIADD3 UR25, UPT, UPT, UR5, 0x68, URZ ;  /* 0x0000006805197890 */ /* 0x000fe4000fffe0ff */
[----:B------:R-:W-:Y:S01]  /*41b0*/  UISETP.NE.AND UP1, UPT, UR4, 0xd, UPT ;  /* 0x0000000d0400788c */ /* 0x000fe2000bf25270 */
[----:B------:R-:W-:Y:S01]  /*41c0*/  PLOP3.LUT P0, PT, PT, PT, UP0, 0x80, 0x8 ;  /* 0x000000000008781c */ /* 0x000fe20003f0f008 */
[----:B------:R-:W-:Y:S02]  /*41d0*/  UIADD3 UR22, UPT, UPT, UR22, 0x1, URZ ;  /* 0x0000000116167890 */ /* 0x000fe4000fffe0ff */
[----:B------:R-:W-:Y:S02]  /*41e0*/  USEL UR6, URZ, 0x1, UP1 ;  /* 0x00000001ff067887 */ /* 0x000fe40008800000 */
[----:B------:R-:W-:Y:S02]  /*41f0*/  USEL UR23, UR4, URZ, UP1 ;  /* 0x000000ff04177287 */ /* 0x000fe40008800000 */
[----:B------:R-:W-:Y:S02]  /*4200*/  UIADD3 UR24, UPT, UPT, UR24, -0x1, URZ ;  /* 0xffffffff18187890 */ /* 0x000fe4000fffe0ff */
[----:B------:R-:W-:Y:S01]  /*4210*/  @UP0 ULEA UR4, UR23, UR26, 0x3 ;  /* 0x0000001a17040291 */ /* 0x000fe2000f8e18ff */
[----:B------:R-:W-:Y:S01]  /*4220*/  LOP3.LUT R2, R2, UR6, RZ, 0x3c, !PT ;  /* 0x0000000602027c12 */ /* 0x000fe2000f8e3cff */
[----:B------:R-:W-:Y:S02]  /*4230*/  ULEA UR6, UR10, UR30, 0x9 ;  /* 0x0000001e0a067291 */ /* 0x000fe4000f8e48ff */
[----:B------:R-:W-:Y:S01]  /*4240*/  UISETP.NE.AND UP0, UPT, UR22, UR27, UPT ;  /* 0x0000001b1600728c */ /* 0x000fe2000bf05270 */
[----:B-1----:R-:W-:Y:S01]  /*4250*/  @P0 SHF.L.U32 R0, R2, 0x1f, RZ ;  /* 0x0000001f02000819 */ /* 0x002fe200000006ff */
[----:B------:R-:W-:Y:S02]  /*4260*/  UIADD3 UR20, UPT, UPT, UR6, 0x2, URZ ;  /* 0x0000000206147890 */ /* 0x000fe4000fffe0ff */
[----:B------:R-:W-:Y:S01]  /*4270*/  UIADD3 UR16, UPT, UPT, UR6, 0x4, URZ ;  /* 0x0000000406107890 */ /* 0x000fe2000fffe0ff */
[----:B------:R2:W3:Y:S01]  /*4280*/  @P0 SYNCS.PHASECHK.TRANS64.TRYWAIT P2, [UR4], R0 ;  /* 0x00000000ff0005a7 */ /* 0x0004e20008041104 */
[----:B------:R-:W-:Y:S02]  /*4290*/  ULEA UR4, UR10, UR29, 0x9 ;  /* 0x0000001d0a047291 */ /* 0x000fe4000f8e48ff */
[----:B------:R-:W-:Y:S02]  /*42a0*/  UIADD3 UR12, UPT, UPT, UR6, 0x6, URZ ;  /* 0x00000006060c7890 */ /* 0x000fe4000fffe0ff */
[----:B------:R-:W-:Y:S02]  /*42b0*/  UIADD3 UR18, UPT, UPT, UR4, 0x2, URZ ;  /* 0x0000000204127890 */ /* 0x000fe4000fffe0ff */
[----:B------:R-:W-:Y:S02]  /*42c0*/  UIADD3 UR14, UPT, UPT, UR4, 0x4, URZ ;  /* 0x00000004040e7890 */ /* 0x000fe4000fffe0ff */
[----:B------:R-:W-:Y:S01]  /*42d0*/  UIADD3 UR8, UPT, UPT, UR4, 0x6, URZ ;  /* 0x0000000604087890 */ /* 0x000fe2000fffe0ff */
[----:B------:R-:W-:Y:S01]  /*42e0*/  UMOV UR7, 0x40004040 ;  /* 0x4000404000077882 */ /* 0x000fe20000000000 */
[----:B------:R-:W-:Y:S01]  /*42f0*/  UMOV UR5, 0x40004040 ;  /* 0x4000404000057882 */ /* 0x000fe20000000000 */
[----:B------:R-:W-:Y:S01]  /*4300*/  UMOV UR21, 0x40004040 ;  /* 0x4000404000157882 */ /* 0x000fe20000000000 */
[----:B------:R2:W-:Y:S01]  /*4310*/  UTCHMMA.2CTA gdesc[UR4], gdesc[UR6], tmem[UR11], tmem[UR40], idesc[UR41], UP2 ;  /* 0x00ff2806040075ea */ /* 0x0005e2000920000b */
[----:B------:R-:W-:Y:S01]  /*4320*/  UPLOP3.LUT UP2, UPT, UPT, UPT, UPT, 0x80, 0x8 ;  /* 0x000000000008789c */ /* 0x000fe20003f4f070 */
[----:B------:R-:W-:Y:S01]  /*4330*/  UMOV UR19, 0x40004040 ;  /* 0x4000404000137882 */ /* 0x000fe20000000000 */
[----:B------:R-:W-:Y:S01]  /*4340*/  UMOV UR17, 0x40004040 ;  /* 0x4000404000117882 */ /* 0x000fe20000000000 */
[----:B------:R2:W-:Y:S01]  /*4350*/  UTCHMMA.2CTA gdesc[UR18], gdesc[UR20], tmem[UR11], tmem[UR38], idesc[UR39], UPT ;  /* 0x00ff2614120075ea */ /* 0x0005e2000ba0000b */
[----:B------:R-:W-:Y:S01]  /*4360*/  UMOV UR15, 0x40004040 ;  /* 0x40004040000f7882 */ /* 0x000fe20000000000 */
[----:B------:R-:W-:Y:S01]  /*4370*/  UMOV UR13, 0x40004040 ;  /* 0x40004040000d7882 */ /* 0x000fe20000000000 */
[----:B------:R-:W-:Y:S01]  /*4380*/  UMOV UR9, 0x40004040 ;  /* 0x4000404000097882 */ /* 0x000fe20000000000 */
[----:B------:R2:W-:Y:S01]  /*4390*/  UTCHMMA.2CTA gdesc[UR14], gdesc[UR16], tmem[UR11], tmem[UR36], idesc[UR37], UPT ;  /* 0x00ff24100e0075ea */ /* 0x0005e2000ba0000b */
[----:B------:R2:W-:Y:S01]  /*43a0*/  UTCHMMA.2CTA gdesc[UR8], gdesc[UR12], tmem[UR11], tmem[UR34], idesc[UR35], UPT ;  /* 0x00ff220c080075ea */ /* 0x0005e2000ba0000b */
[----:B------:R2:W-:Y:S01]  /*43b0*/  UTCBAR.2CTA.MULTICAST [UR25], URZ, UR28 ;  /* 0x000000ff190073e9 */ /* 0x0005e2000820081c */
[----:B------:R-:W-:Y:S01]  /*43c0*/  UMOV UR10, UR23 ;  /* 0x00000017000a7c82 */ /* 0x000fe20008000000 */
[----:B------:R-:W-:Y:S05]  /*43d0*/  BRA.U UP0, `(.L_x_83) ;  /* 0xfffffffd00507547 */ /* 0x000fea000b83ffff */
.L_x_80:
[----:B--2---:R-:W-:Y:S01]  /*43e0*/  UIADD3 UR4, UPT, UPT, UR31, 0x140, URZ ;  /* 0x000001401f047890 */ /* 0x004fe2000fffe0ff */
[----:B------:R-:W-:-:S08]  /*43f0*/  UMOV UR22, UR27 ;  /* 0x0000001b00167c82 */ /* 0x000fd00008000000 */
[----:B------:R2:W-:Y:S01]  /*4400*/  UTCBAR.2CTA.MULTICAST [UR4], URZ, UR42 ;  /* 0x000000ff040073e9 */ /* 0x0005e2000820082a */
[----:B------:R-:W-:Y:S02]  /*4410*/  NOP ;  /* 0x0000000000007918 */ /* 0x000fe40000000000 */
.L_x_78:
[----:B--2---:R-:W-:Y:S01]  /*4420*/  UIADD3 UR4, UPT, UPT, UR32, 0x1, URZ ;  /* 0x0000000120047890 */ /* 0x004fe2000fffe0ff */
[----:B------:R-:W-:-:S03]  /*4430*/  ISETP.NE.AND P0, PT, R8, 0x2, PT ;  /* 0x000000020800780c */ /* 0x000fc60003f05270 */
[----:B------:R-:W-:Y:S01]  /*4440*/  UISETP.NE.AND UP0, UPT, UR4, 0x4, UPT ;  /* 0x000000040400788c */ /* 0x000fe2000bf05270 */
[----:B-1----:R-:W-:Y:S02]  /*4450*/  SEL R0, RZ, 0x1, P0 ;  /* 0x00000001ff007807 */ /* 0x002fe40000000000 */
[----:B------:R-:W-:Y:S01]  /*4460*/  SEL R8, R8, RZ, P0 ;  /* 0x000000ff08087207 */ /* 0x000fe20000000000 */
[----:B------:R-:W-:Y:S01]  /*4470*/  USEL UR5, URZ, 0x1, UP0 ;  /* 0x00000001ff057887 */ /* 0x000fe20008000000 */
[----:B------:R-:W-:Y:S01]  /*4480*/  LOP3.LUT R3, R3, R0, RZ, 0x3c, !PT ;  /* 0x0000000003037212 */ /* 0x000fe200078e3cff */
[----:B------:R-:W-:-:S04]  /*4490*/  USEL UR32, UR4, URZ, UP0 ;  /* 0x000000ff04207287 */ /* 0x000fc80008000000 */
[----:B------:R-:W-:Y:S01]  /*44a0*/  LOP3.LUT R9, R9, UR5, RZ, 0x3c, !PT ;  /* 0x0000000509097c12 */ /* 0x000fe2000f8e3cff */
[----:B------:R-:W-:Y:S07]  /*44b0*/  @P1 BRA `(.L_x_84) ;  /* 0xfffffff800881947 */ /* 0x000fee000383ffff */
[----:B------:R-:W1:Y:S01]  /*44c0*/  S2UR UR8, SR_CgaCtaId ;  /* 0x00000000000879c3 */ /* 0x000e620000008800 */
[----:B------:R-:W-:Y:S01]  /*44d0*/  ELECT P0, URZ, PT ;  /* 0x0000000000ff782f */ /* 0x000fe20003800000 */
[----:B------:R-:W-:Y:S01]  /*44e0*/  HFMA2 R0, -RZ, RZ, 0, 5.9604644775390625e-08 ;  /* 0x00000001ff007431 */ /* 0x000fe200000001ff */
[----:B------:R-:W-:-:S05]  /*44f0*/  UMOV UR4, 0x40 ;  /* 0x0000004000047882 */ /* 0x000fca0000000000 */
[----:B------:R-:W-:Y:S01]  /*4500*/  UVIRTCOUNT.DEALLOC.SMPOOL 0x80 ;  /* 0x000000800000784c */ /* 0x000fe20000000000 */
[----:B------:R-:W-:Y:S02]  /*4510*/  UISETP.NE.AND UP1, UPT, UR48, URZ, UPT ;  /* 0x000000ff3000728c */ /* 0x000fe4000bf25270 */
[----:B-1----:R-:W-:-:S09]  /*4520*/  ULEA UR8, UR8, UR4, 0x18 ;  /* 0x0000000408087291 */ /* 0x002fd2000f8ec0ff */
[----:B------:R1:W-:Y:S01]  /*4530*/  @P0 STS.U8 [UR8+0x1c], R0 ;  /* 0x00001c00ff000988 */ /* 0x0003e20008000008 */
[----:B------:R-:W-:Y:S05]  /*4540*/  BRA.U UP1, `(.L_x_85) ;  /* 0x0000000101a07547 */ /* 0x000fea000b800000 */
[----:B------:R-:W-:Y:S01]  /*4550*/  UIADD3 UR7, UPT, UPT, UR26, 0x160, URZ ;  /* 0x000001601a077890 */ /* 0x000fe2000fffe0ff */
[----:B------:R-:W-:-:S03]  /*4560*/  SHF.L.U32 R2, R9, 0x1f, RZ ;  /* 0x0000001f09027819 */ /* 0x000fc600000006ff */
[----:B------:R-:W-:-:S09]  /*4570*/  ULEA UR4, UR32, UR7, 0x3 ;  /* 0x0000000720047291 */ /* 0x000fd2000f8e18ff */
[----:B------:R-:W2:Y:S02]  /*4580*/  SYNCS.PHASECHK.TRANS64.TRYWAIT P0, [UR4], R2 ;  /* 0x00000002ff0075a7 */ /* 0x000ea40008001104 */
[----:B--2---:R-:W-:Y:S05]  /*4590*/  @!P0 BRA `(.L_x_86) ;  /* 0x00000058005c8947 */ /* 0x004fea0003800000 */
.L_x_200:
        /* <DEDUP_REMOVED lines=9> */
.L_x_202:
        /* <DEDUP_REMOVED lines=9> */
.L_x_204:
[----:B------:R-:W-:-:S04]  /*46c0*/  UIADD3 UR4, UPT, UPT, UR4, 0x1, URZ ;  /* 0x0000000104047890 */ /* 0x000fc8000fffe0ff */
[----:B------:R-:W-:-:S04]  /*46d0*/  UISETP.NE.AND UP0, UPT, UR4, 0x4, UPT ;  /* 0x000000040400788c */ /* 0x000fc8000bf05270 */
[----:B------:R-:W-:Y:S02]  /*46e0*/  USEL UR5, URZ, 0x1, UP0 ;  /* 0x00000001ff057887 */ /* 0x000fe40008000000 */
[----:B------:R-:W-:-:S04]  /*46f0*/  USEL UR4, UR4, URZ, UP0 ;  /* 0x000000ff04047287 */ /* 0x000fc80008000000 */
[----:B------:R-:W-:Y:S01]  /*4700*/  ULEA UR4, UR4, UR7, 0x3 ;  /* 0x0000000704047291 */ /* 0x000fe2000f8e18ff */
[----:B------:R-:W-:-:S04]  /*4710*/  LOP3.LUT R2, R2, UR5, RZ, 0x3c, !PT ;  /* 0x0000000502027c12 */ /* 0x000fc8000f8e3cff */
[----:B------:R-:W-:Y:S01]  /*4720*/  SHF.L.U32 R2, R2, 0x1f, RZ ;  /* 0x0000001f02027819 */ /* 0x000fe200000006ff */
[----:B-1----:R-:W-:-:S04]  /*4730*/  IMAD.U32 R0, RZ, RZ, UR4 ;  /* 0x00000004ff007e24 */ /* 0x002fc8000f8e00ff */
[----:B------:R1:W2:Y:S03]  /*4740*/  SYNCS.PHASECHK.TRANS64.TRYWAIT P0, [R0+URZ], R2 ;  /* 0x00000002000075a7 */ /* 0x0002a600080011ff */
[----:B--2---:R-:W-:Y:S05]  /*4750*/  @!P0 NANOSLEEP.SYNCS 0x989680 ;  /* 0x009896800000895d */ /* 0x004fea0003900000 */
[----:B------:R-:W2:Y:S02]  /*4760*/  @!P0 SYNCS.PHASECHK.TRANS64 P0, [R0+URZ], R2 ;  /* 0x00000002000085a7 */ /* 0x000ea400080010ff */
[----:B--2---:R-:W-:Y:S05]  /*4770*/  @P0 BRA `(.L_x_89) ;  /* 0x0000000000200947 */ /* 0x004fea0003800000 */
.L_x_90:
[----:B--2---:R2:W4:Y:S02]  /*4780*/  SYNCS.PHASECHK.TRANS64.TRYWAIT P0, [R0+URZ], R2 ;  /* 0x00000002000075a7 */ /* 0x00452400080011ff */
[----:B----4-:R-:W-:Y:S05]  /*4790*/  @!P0 NANOSLEEP.SYNCS 0x989680 ;  /* 0x009896800000895d */ /* 0x010fea0003900000 */
[----:B------:R-:W4:Y:S02]  /*47a0*/  @!P0 SYNCS.PHASECHK.TRANS64 P0, [R0+URZ], R2 ;  /* 0x00000002000085a7 */ /* 0x000f2400080010ff */
[----:B----4-:R-:W-:Y:S05]  /*47b0*/  @!P0 BRA `(.L_x_90) ;  /* 0xfffffffc00f08947 */ /* 0x010fea000383ffff */
[----:B------:R-:W-:Y:S05]  /*47c0*/  BRA `(.L_x_89) ;  /* 0x00000000000c7947 */ /* 0x000fea0003800000 */
.L_x_85:
[----:B------:R-:W-:-:S04]  /*47d0*/  UIADD3 UR4, UPT, UPT, UR26, 0x1a0, URZ ;  /* 0x000001a01a047890 */ /* 0x000fc8000fffe0ff */
[----:B------:R-:W-:-:S09]  /*47e0*/  UPRMT UR4, UR49, 0x654, UR4 ;  /* 0x0000065431047896 */ /* 0x000fd20008000004 */
[----:B------:R-:W-:Y:S03]  /*47f0*/  SYNCS.ARRIVE.TRANS64.RED.A1T0 RZ, [UR4], RZ ;  /* 0x000000ffffff79a7 */ /* 0x000fe60008100404 */
.L_x_89:
[----:B-12---:R-:W-:Y:S01]  /*4800*/  SHF.L.U32 R2, RZ, 0x1f, RZ ;  /* 0x0000001fff027819 */ /* 0x006fe200000006ff */
[----:B------:R-:W-:Y:S01]  /*4810*/  UIADD3 UR4, UPT, UPT, UR26, 0x1a0, URZ ;  /* 0x000001a01a047890 */ /* 0x000fe2000fffe0ff */
[----:B------:R-:W-:Y:S02]  /*4820*/  PLOP3.LUT P0, PT, PT, PT, UP1, 0x80, 0x8 ;  /* 0x000000000008781c */ /* 0x000fe40003f0f018 */
[----:B------:R-:W1:Y:S02]  /*4830*/  SYNCS.PHASECHK.TRANS64.TRYWAIT P1, [UR26+0x1a0], R2 ;  /* 0x0001a002ff0075a7 */ /* 0x000e64000802111a */
[----:B-1----:R-:W-:Y:S09]  /*4840*/  @!P1 BRA `(.L_x_91) ;  /* 0x0000005400f89947 */ /* 0x002ff20003800000 */
.L_x_206:
[----:B------:R-:W-:Y:S01]  /*4850*/  @!UP1 UPRMT UR4, UR49, 0x654, UR4 ;  /* 0x0000065431049896 */ /* 0x000fe20008000004 */
[----:B------:R-:W-:Y:S01]  /*4860*/  UMOV UR5, 0xffff ;  /* 0x0000ffff00057882 */ /* 0x000fe20000000000 */
[----:B------:R-:W-:-:S07]  /*4870*/  UMOV UR6, 0x1 ;  /* 0x0000000100067882 */ /* 0x000fce0000000000 */
[----:B------:R-:W-:Y:S01]  /*4880*/  @!P0 SYNCS.ARRIVE.TRANS64.RED.A1T0 RZ, [UR4], RZ ;  /* 0x000000ffffff89a7 */ /* 0x000fe20008100404 */
[----:B------:R-:W-:Y:S01]  /*4890*/  NOP ;  /* 0x0000000000007918 */ /* 0x000fe20000000000 */
[----:B-1----:R-:W1:Y:S01]  /*48a0*/  LDS R0, [UR8+0x14] ;  /* 0x00001408ff007984 */ /* 0x002e620008000800 */
[----:B------:R-:W-:-:S04]  /*48b0*/  ULOP3.LUT UR4, UR44, 0xffff, URZ, 0xc0, !UPT ;  /* 0x0000ffff2c047892 */ /* 0x000fc8000f8ec0ff */
[----:B------:R-:W-:-:S04]  /*48c0*/  USHF.R.U32.HI UR4, URZ, 0x5, UR4 ;  /* 0x00000005ff047899 */ /* 0x000fc80008011604 */
[----:B------:R-:W-:Y:S02]  /*48d0*/  USHF.L.U32 UR5, UR5, UR4, URZ ;  /* 0x0000000405057299 */ /* 0x000fe400080006ff */
[----:B------:R-:W-:-:S04]  /*48e0*/  USHF.L.U32 UR4, UR6, UR4, URZ ;  /* 0x0000000406047299 */ /* 0x000fc800080006ff */
[----:B-1----:R-:W-:-:S04]  /*48f0*/  LOP3.LUT R0, R0, UR5, RZ, 0xc0, !PT ;  /* 0x0000000500007c12 */ /* 0x002fc8000f8ec0ff */
[----:B------:R-:W-:-:S13]  /*4900*/  ISETP.NE.AND P0, PT, R0, UR5, PT ;  /* 0x0000000500007c0c */ /* 0x000fda000bf05270 */
[----:B------:R-:W-:Y:S05]  /*4910*/  @P0 BRA `(.L_x_92) ;  /* 0x0000000000580947 */ /* 0x000fea0003800000 */
[----:B------:R-:W1:Y:S02]  /*4920*/  LDS R0, [UR8+0x18] ;  /* 0x00001808ff007984 */ /* 0x000e640008000800 */
[----:B-1----:R-:W-:-:S04]  /*4930*/  LOP3.LUT R0, R0, UR4, RZ, 0xc0, !PT ;  /* 0x0000000400007c12 */ /* 0x002fc8000f8ec0ff */
[----:B------:R-:W-:-:S13]  /*4940*/  ISETP.NE.AND P0, PT, R0, UR4, PT ;  /* 0x0000000400007c0c */ /* 0x000fda000bf05270 */
[----:B------:R-:W-:Y:S05]  /*4950*/  @P0 BRA `(.L_x_93) ;  /* 0x00000000003c0947 */ /* 0x000fea0003800000 */
[----:B------:R-:W1:Y:S01]  /*4960*/  S2R R2, SR_LANEID ;  /* 0x0000000000027919 */ /* 0x000e620000000000 */
[----:B------:R-:W-:-:S06]  /*4970*/  ULOP3.LUT UR5, URZ, UR5, URZ, 0x33, !UPT ;  /* 0x00000005ff057292 */ /* 0x000fcc000f8e33ff */
[----:B------:R-:W-:-:S04]  /*4980*/  IMAD.U32 R0, RZ, RZ, UR5 ;  /* 0x00000005ff007e24 */ /* 0x000fc8000f8e00ff */
[----:B------:R2:W4:Y:S02]  /*4990*/  REDUX UR7, R0 ;  /* 0x00000000000773c4 */ /* 0x0005240000000000 */
[----:B------:R1:W-:Y:S01]  /*49a0*/  UTCATOMSWS.AND URZ, UR5 ;  /* 0x0000000500ff79e3 */ /* 0x0003e20008000000 */
[----:B--2---:R-:W-:Y:S01]  /*49b0*/  LOP3.LUT R0, RZ, UR4, RZ, 0x33, !PT ;  /* 0x00000004ff007c12 */ /* 0x004fe2000f8e33ff */
[----:B------:R-:W-:Y:S02]  /*49c0*/  VOTEU.ANY UR4, UPT, PT ;  /* 0x0000000000047886 */ /* 0x000fe400038e0100 */
[----:B------:R-:W-:Y:S02]  /*49d0*/  UFLO.U32 UR4, UR4 ;  /* 0x00000004000472bd */ /* 0x000fe400080e0000 */
[----:B------:R-:W2:Y:S04]  /*49e0*/  REDUX UR6, R0 ;  /* 0x00000000000673c4 */ /* 0x000ea80000000000 */
[----:B-1----:R-:W-:-:S02]  /*49f0*/  ISETP.EQ.U32.AND P0, PT, R2, UR4, PT ;  /* 0x0000000402007c0c */ /* 0x002fc4000bf02070 */
[----:B----4-:R-:W-:-:S11]  /*4a00*/  MOV R2, UR7 ;  /* 0x0000000700027c02 */ /* 0x010fd60008000f00 */
[----:B------:R1:W-:Y:S01]  /*4a10*/  @P0 ATOMS.AND RZ, [UR8+0x14], R2 ;  /* 0x00001402ffff098c */ /* 0x0003e2000a800008 */
[----:B--2---:R-:W-:-:S05]  /*4a20*/  IMAD.U32 R0, RZ, RZ, UR6 ;  /* 0x00000006ff007e24 */ /* 0x004fca000f8e00ff */
[----:B------:R1:W-:Y:S01]  /*4a30*/  @P0 ATOMS.AND RZ, [UR8+0x18], R0 ;  /* 0x00001800ffff098c */ /* 0x0003e2000a800008 */
[----:B------:R-:W-:Y:S05]  /*4a40*/  BRA `(.L_x_94) ;  /* 0x0000000000147947 */ /* 0x000fea0003800000 */
.L_x_93:
[----:B------:R-:W-:Y:S02]  /*4a50*/  MOV R2, 0x4a70 ;  /* 0x00004a7000027802 */ /* 0x000fe40000000f00 */
[----:B---3-5:R-:W-:Y:S05]  /*4a60*/  CALL.REL.NOINC `($__internal_0_$__cuda_sm10x_tcgen05_guardrail_trap_col_being_dealloced_not_returned_by_alloc) ;  /* 0x0000005800d87944 */ /* 0x028fea0003c00000 */
[----:B------:R-:W-:Y:S05]  /*4a70*/  BRA `(.L_x_94) ;  /* 0x0000000000087947 */ /* 0x000fea0003800000 */
.L_x_92:
[----:B------:R-:W-:Y:S02]  /*4a80*/  MOV R2, 0x4aa0 ;  /* 0x00004aa000027802 */ /* 0x000fe40000000f00 */
[----:B---3-5:R-:W-:Y:S05]  /*4a90*/  CALL.REL.NOINC `($__internal_2_$__cuda_sm10x_tcgen05_guardrail_trap_unallocated_columns_being_dealloced) ;  /* 0x0000005800e47944 */ /* 0x028fea0003c00000 */
.L_x_94:
[----:B------:R-:W-:Y:S01]  /*4aa0*/  NOP ;  /* 0x0000000000007918 */ /* 0x000fe20000000000 */
[----:B------:R-:W-:Y:S05]  /*4ab0*/  EXIT ;  /* 0x000000000000794d */ /* 0x000fea0003800000 */
.L_x_65:
[----:B------:R-:W-:-:S09]  /*4ac0*/  UISETP.NE.OR UP0, UPT, UR18, 0x3, !UP4 ;  /* 0x000000031200788c */ /* 0x000fd2000e705670 */
[----:B------:R-:W-:Y:S05]  /*4ad0*/  BRA.U UP0, `(.L_x_95) ;  /* 0x0000001100e87547 */ /* 0x000fea000b800000 */
[----:B------:R-:W2:Y:S01]  /*4ae0*/  LDCU.64 UR4, c[0x0][0x888] ;  /* 0x00011100ff0477ac */ /* 0x000ea20008000a00 */
[----:B------:R-:W3:Y:S01]  /*4af0*/  LDC.64 R12, c[0x0][0x348] ;  /* 0x0000d200ff0c7b82 */ /* 0x000ee20000000a00 */
[----:B------:R-:W-:Y:S02]  /*4b00*/  HFMA2 R9, -RZ, RZ, 0, 0 ;  /* 0x00000000ff097431 */ /* 0x000fe400000001ff */
[----:B------:R-:W-:Y:S01]  /*4b10*/  IMAD.MOV.U32 R11, RZ, RZ, 0x1 ;  /* 0x00000001ff0b7424 */ /* 0x000fe200078e00ff */
[----:B------:R-:W4:Y:S01]  /*4b20*/  LDCU UR46, c[0x0][0x370] ;  /* 0x00006e00ff2e77ac */ /* 0x000f220008000800 */
[----:B------:R-:W-:Y:S01]  /*4b30*/  IMAD.MOV.U32 R10, RZ, RZ, RZ ;  /* 0x000000ffff0a7224 */ /* 0x000fe200078e00ff */
[----:B------:R-:W-:Y:S01]  /*4b40*/  MOV R3, 0x1000 ;  /* 0x0000100000037802 */ /* 0x000fe20000000f00 */
[----:B------:R-:W4:Y:S01]  /*4b50*/  LDCU.128 UR48, c[0x0][0xb10] ;  /* 0x00016200ff3077ac */ /* 0x000f220008000c00 */
[----:B------:R-:W1:Y:S01]  /*4b60*/  LDCU UR37, c[0x0][0x374] ;  /* 0x00006e80ff2577ac */ /* 0x000e620008000800 */
[----:B------:R-:W1:Y:S01]  /*4b70*/  LDCU.64 UR38, c[0x0][0x890] ;  /* 0x00011200ff2677ac */ /* 0x000e620008000a00 */
[----:B--2---:R-:W-:Y:S01]  /*4b80*/  UISETP.NE.U32.AND UP0, UPT, UR4, URZ, UPT ;  /* 0x000000ff0400728c */ /* 0x004fe2000bf05070 */
[----:B------:R-:W2:Y:S01]  /*4b90*/  LDCU UR15, c[0x0][0xb0c] ;  /* 0x00016180ff0f77ac */ /* 0x000ea20008000800 */
[----:B------:R-:W3:Y:S01]  /*4ba0*/  LDCU UR56, c[0x0][0xb20] ;  /* 0x00016400ff3877ac */ /* 0x000ee20008000800 */
[----:B------:R-:W3:Y:S01]  /*4bb0*/  LDCU UR4, c[0x0][0xb30] ;  /* 0x00016600ff0477ac */ /* 0x000ee20008000800 */
[----:B------:R-:W-:Y:S01]  /*4bc0*/  UMOV UR21, 0x400 ;  /* 0x0000040000157882 */ /* 0x000fe20000000000 */
[----:B----4-:R-:W-:-:S02]  /*4bd0*/  UIMAD.WIDE.U32 UR6, UR46, UR48, URZ ;  /* 0x000000302e0672a5 */ /* 0x010fc4000f8e00ff */
[----:B-1----:R-:W-:Y:S02]  /*4be0*/  UIMAD.WIDE.U32 UR8, UR37, UR51, URZ ;  /* 0x00000033250872a5 */ /* 0x002fe4000f8e00ff */
[----:B------:R-:W-:Y:S02]  /*4bf0*/  ULEA UR21, UR47, UR21, 0x18 ;  /* 0x000000152f157291 */ /* 0x000fe4000f8ec0ff */
[----:B------:R-:W-:Y:S02]  /*4c00*/  UISETP.NE.AND.EX UP6, UPT, UR5, URZ, UPT, UP0 ;  /* 0x000000ff0500728c */ /* 0x000fe4000bfc5300 */
[----:B------:R-:W-:Y:S02]  /*4c10*/  UISETP.NE.AND UP0, UPT, UR45, 0x1, UPT ;  /* 0x000000012d00788c */ /* 0x000fe4000bf05270 */
[----:B------:R-:W-:Y:S02]  /*4c20*/  UISETP.NE.U32.AND UP0, UPT, UR38, URZ, UPT ;  /* 0x000000ff2600728c */ /* 0x000fe4000bf05070 */
[----:B------:R-:W-:Y:S01]  /*4c30*/  UIADD3 UR52, UPT, UPT, UR21, 0xe8, URZ ;  /* 0x000000e815347890 */ /* 0x000fe2000fffe0ff */
[----:B------:R-:W-:Y:S01]  /*4c40*/  UMOV UR6, UR7 ;  /* 0x0000000700067c82 */ /* 0x000fe20008000000 */
[----:B------:R-:W-:Y:S01]  /*4c50*/  UMOV UR53, UR9 ;  /* 0x0000000900357c82 */ /* 0x000fe20008000000 */
[----:B------:R-:W-:-:S02]  /*4c60*/  UISETP.GE.AND UP2, UPT, UR45, 0x1, UPT ;  /* 0x000000012d00788c */ /* 0x000fc4000bf46270 */
[----:B------:R-:W-:Y:S02]  /*4c70*/  UISETP.NE.AND.EX UP5, UPT, UR39, URZ, UPT, UP0 ;  /* 0x000000ff2700728c */ /* 0x000fe4000bfa5300 */
[----:B------:R-:W-:Y:S01]  /*4c80*/  UPLOP3.LUT UP3, UPT, UPT, UPT, UPT, 0x40, 0x4 ;  /* 0x000000000004789c */ /* 0x000fe20003f6e870 */
[----:B------:R-:W1:Y:S01]  /*4c90*/  LDCU.64 UR22, c[0x0][0xb28] ;  /* 0x00016500ff1677ac */ /* 0x000e620008000a00 */
[----:B--2---:R-:W-:Y:S02]  /*4ca0*/  UISETP.NE.AND UP2, UPT, UR15, 0x1, UPT ;  /* 0x000000010f00788c */ /* 0x004fe4000bf45270 */
[----:B------:R-:W-:Y:S02]  /*4cb0*/  UIADD3 UR41, UPT, UPT, UR21, 0xd0, URZ ;  /* 0x000000d015297890 */ /* 0x000fe4000fffe0ff */
[----:B------:R-:W-:Y:S02]  /*4cc0*/  UIADD3 UR33, UPT, UPT, UR21, 0xd8, URZ ;  /* 0x000000d815217890 */ /* 0x000fe4000fffe0ff */
[----:B------:R-:W-:-:S02]  /*4cd0*/  UIADD3 UR25, UPT, UPT, UR21, 0xe0, URZ ;  /* 0x000000e015197890 */ /* 0x000fc4000fffe0ff */
[----:B------:R-:W-:Y:S02]  /*4ce0*/  UPRMT UR52, UR47, 0x654, UR52 ;  /* 0x000006542f347896 */ /* 0x000fe40008000034 */
[----:B------:R-:W-:Y:S02]  /*4cf0*/  USHF.R.U32.HI UR54, URZ, UR49, UR6 ;  /* 0x00000031ff367299 */ /* 0x000fe40008011606 */
[----:B---3--:R-:W-:Y:S02]  /*4d00*/  USHF.R.U32.HI UR53, URZ, UR56, UR53 ;  /* 0x00000038ff357299 */ /* 0x008fe40008011635 */
[----:B------:R-:W-:Y:S02]  /*4d10*/  UISETP.NE.AND UP0, UPT, UR50, 0x1, UPT ;  /* 0x000000013200788c */ /* 0x000fe4000bf05270 */
[----:B------:R-:W-:-:S11]  /*4d20*/  UISETP.NE.AND UP4, UPT, UR4, 0x1, UPT ;  /* 0x000000010400788c */ /* 0x000fd6000bf85270 */
.L_x_106:
[C---:B------:R-:W-:Y:S02]  /*4d30*/  LEA R8, R10.reuse, UR21, 0x3 ;  /* 0x000000150a087c11 */ /* 0x040fe4000f8e18ff */
[----:B------:R-:W-:Y:S02]  /*4d40*/  SHF.L.U32 R0, R9, 0x1f, RZ ;  /* 0x0000001f09007819 */ /* 0x000fe400000006ff */
[----:B------:R-:W-:Y:S02]  /*4d50*/  LEA R4, R10, UR21, 0x4 ;  /* 0x000000150a047c11 */ /* 0x000fe4000f8e20ff */
[----:B--2---:R-:W2:Y:S02]  /*4d60*/  SYNCS.PHASECHK.TRANS64.TRYWAIT P0, [R8+URZ+0x120], R0 ;  /* 0x00012000080075a7 */ /* 0x004ea400080011ff */
[----:B--2---:R-:W-:Y:S05]  /*4d70*/  @!P0 BRA `(.L_x_96) ;  /* 0x0000005000c48947 */ /* 0x004fea0003800000 */
.L_x_207:
[----:B------:R-:W3:Y:S01]  /*4d80*/  LDS.128 R4, [R4+0x1b0] ;  /* 0x0001b00004047984 */ /* 0x000ee20000000c00 */
[----:B------:R-:W-:Y:S01]  /*4d90*/  UISETP.GE.AND UP0, UPT, UR45, 0x1, UPT ;  /* 0x000000012d00788c */ /* 0x000fe2000bf06270 */
[----:B------:R-:W-:Y:S01]  /*4da0*/  @!PT LDS RZ, [RZ] ;  /* 0x00000000fffff984 */ /* 0x000fe20000000800 */
[----:B------:R-:W-:Y:S01]  /*4db0*/  @!PT LDS RZ, [RZ] ;  /* 0x00000000fffff984 */ /* 0x000fe20000000800 */
[----:B------:R-:W-:Y:S01]  /*4dc0*/  @!PT LDS RZ, [RZ] ;  /* 0x00000000fffff984 */ /* 0x000fe20000000800 */
[----:B------:R-:W-:Y:S01]  /*4dd0*/  @!PT LDS RZ, [RZ] ;  /* 0x00000000fffff984 */ /* 0x000fe20000000800 */
[----:B------:R4:W-:Y:S06]  /*4de0*/  MEMBAR.ALL.CTA ;  /* 0x0000000000007992 */ /* 0x0009ec0000008000 */
[----:B----4-:R-:W4:Y:S01]  /*4df0*/  FENCE.VIEW.ASYNC.S ;  /* 0x00000000000073c6 */ /* 0x010f220000000000 */
[----:B---3--:R-:W-:Y:S11]  /*4e00*/  LOP3.LUT P0, RZ, R6, 0x1, RZ, 0xc0, !PT ;  /* 0x0000000106ff7812 */ /* 0x008ff6000780c0ff */
[----:B------:R-:W-:Y:S02]  /*4e10*/  @!UPT UIADD3 URZ, UPT, UPT, URZ, URZ, URZ ;  /* 0x000000fffffff290 */ /* 0x000fe4000fffe0ff */
[----:B----4-:R-:W-:Y:S01]  /*4e20*/  VOTEU.ANY UP2, P0 ;  /* 0x0000000000ff7886 */ /* 0x010fe20000040100 */
[----:B------:R-:W-:Y:S11]  /*4e30*/  PLOP3.LUT P0, PT, PT, PT, UP2, 0x80, 0x8 ;  /* 0x000000000008781c */ /* 0x000ff60003f0f028 */
[----:B------:R-:W-:Y:S02]  /*4e40*/  @!UPT UIADD3 URZ, UPT, UPT, URZ, URZ, URZ ;  /* 0x000000fffffff290 */ /* 0x000fe4000fffe0ff */
[----:B--2---:R-:W-:Y:S02]  /*4e50*/  @P0 SHF.R.U32.HI R0, RZ, 0x10, R5 ;  /* 0x00000010ff000819 */ /* 0x004fe40000011605 */
[----:B------:R-:W-:Y:S02]  /*4e60*/  @P0 MOV R2, R4 ;  /* 0x0000000400020202 */ /* 0x000fe40000000f00 */
[----:B------:R-:W-:Y:S01]  /*4e70*/  @P0 R2UR UR4, R0 ;  /* 0x00000000000402ca */ /* 0x000fe200000e0000 */
[----:B------:R-:W-:Y:S01]  /*4e80*/  VIADD R0, R8, 0x130 ;  /* 0x0000013008007836 */ /* 0x000fe20000000000 */
[----:B------:R-:W-:Y:S02]  /*4e90*/  @P0 LOP3.LUT R4, R5, 0xffff, RZ, 0xc0, !PT ;  /* 0x0000ffff05040812 */ /* 0x000fe400078ec0ff */
[----:B------:R-:W-:Y:S02]  /*4ea0*/  @P0 R2UR UR6, R2 ;  /* 0x00000000020602ca */ /* 0x000fe400000e0000 */
[----:B------:R-:W-:Y:S02]  /*4eb0*/  PRMT R0, RZ, 0x654, R0 ;  /* 0x00000654ff007816 */ /* 0x000fe40000000000 */
[----:B------:R-:W-:Y:S02]  /*4ec0*/  @P0 R2UR UR5, R4 ;  /* 0x00000000040502ca */ /* 0x000fe400000e0000 */
[----:B------:R2:W-:Y:S03]  /*4ed0*/  SYNCS.ARRIVE.TRANS64.RED.A1T0 RZ, [R0+URZ], RZ ;  /* 0x000000ff00ff79a7 */ /* 0x0005e600081004ff */
[----:B------:R-:W-:Y:S04]  /*4ee0*/  @UP2 UMOV UR29, UR4 ;  /* 0x00000004001d2c82 */ /* 0x000fe80008000000 */
[----:B------:R-:W-:Y:S04]  /*4ef0*/  @UP2 UMOV UR14, UR6 ;  /* 0x00000006000e2c82 */ /* 0x000fe80008000000 */
[----:B------:R-:W-:Y:S01]  /*4f00*/  @UP2 UMOV UR13, UR5 ;  /* 0x00000005000d2c82 */ /* 0x000fe20008000000 */
[----:B------:R-:W-:Y:S05]  /*4f10*/  BRA.U !UP0, `(.L_x_97) ;  /* 0x0000000108c07547 */ /* 0x000fea000b800000 */
[----:B------:R-:W-:Y:S02]  /*4f20*/  UIMAD.WIDE.U32 UR16, UR13, UR51, URZ ;  /* 0x000000330d1072a5 */ /* 0x000fe4000f8e00ff */
[----:B------:R-:W-:Y:S02]  /*4f30*/  UP2UR UR20, UPR, URZ, 0x4 ;  /* 0x00000004ff147883 */ /* 0x000fe40008000000 */
[----:B------:R-:W-:Y:S02]  /*4f40*/  UISETP.NE.AND UP2, UPT, UR50, 0x1, UPT ;  /* 0x000000013200788c */ /* 0x000fe4000bf45270 */
[----:B------:R-:W-:Y:S02]  /*4f50*/  UIMAD.WIDE.U32 UR18, UR14, UR48, URZ ;  /* 0x000000300e1272a5 */ /* 0x000fe4000f8e00ff */
[----:B------:R-:W-:Y:S02]  /*4f60*/  USEL UR4, UR37, UR53, !UP2 ;  /* 0x0000003525047287 */ /* 0x000fe4000d000000 */
[----:B------:R-:W-:Y:S02]  /*4f70*/  UISETP.NE.AND UP0, UPT, UR15, 0x1, UPT ;  /* 0x000000010f00788c */ /* 0x000fe4000bf05270 */
[----:B------:R-:W-:Y:S02]  /*4f80*/  UP2UR UR24, UPR, URZ, 0x2 ;  /* 0x00000002ff187883 */ /* 0x000fe40008000000 */
[----:B------:R-:W-:Y:S02]  /*4f90*/  UISETP.NE.AND UP1, UPT, UR45, 0x1, UPT ;  /* 0x000000012d00788c */ /* 0x000fe4000bf25270 */
[----:B-1----:R-:W-:Y:S02]  /*4fa0*/  UIMAD.WIDE.U32 UR8, UR4, UR22, URZ ;  /* 0x00000016040872a5 */ /* 0x002fe4000f8e00ff */
[----:B------:R-:W-:Y:S01]  /*4fb0*/  USEL UR7, UR46, UR54, !UP0 ;  /* 0x000000362e077287 */ /* 0x000fe2000c000000 */
[----:B------:R-:W-:Y:S02]  /*4fc0*/  UMOV UR5, UR17 ;  /* 0x0000001100057c82 */ /* 0x000fe40008000000 */
[----:B------:R-:W-:Y:S02]  /*4fd0*/  USHF.R.U32.HI UR6, URZ, UR56, UR5 ;  /* 0x00000038ff067299 */ /* 0x000fe40008011605 */
[----:B------:R-:W-:Y:S02]  /*4fe0*/  UIMAD.WIDE.U32 UR10, UR7, UR22, URZ ;  /* 0x00000016070a72a5 */ /* 0x000fe4000f8e00ff */
[----:B------:R-:W-:Y:S02]  /*4ff0*/  USEL UR6, UR13, UR6, !UP2 ;  /* 0x000000060d067287 */ /* 0x000fe4000d000000 */
[----:B------:R-:W-:Y:S01]  /*5000*/  UISETP.NE.AND UP2, UPT, UR20, URZ, UPT ;  /* 0x000000ff1400728c */ /* 0x000fe2000bf45270 */
[----:B------:R-:W-:Y:S02]  /*5010*/  UMOV UR5, UR19 ;  /* 0x0000001300057c82 */ /* 0x000fe40008000000 */
[----:B------:R-:W-:Y:S03]  /*5020*/  USHF.R.U32.HI UR12, URZ, UR49, UR5 ;  /* 0x00000031ff0c7299 */ /* 0x000fe60008011605 */
[----:B------:R-:W-:Y:S02]  /*5030*/  UMOV UR5, UR9 ;  /* 0x0000000900057c82 */ /* 0x000fe40008000000 */
[----:B------:R-:W-:Y:S03]  /*5040*/  @UP1 USHF.R.U32.HI UR4, URZ, UR23, UR5 ;  /* 0x00000017ff041299 */ /* 0x000fe60008011605 */
[----:B------:R-:W-:Y:S01]  /*5050*/  UMOV UR5, UR11 ;  /* 0x0000000b00057c82 */ /* 0x000fe20008000000 */
[----:B------:R-:W-:Y:S02]  /*5060*/  UIMAD UR4, UR45, UR4, URZ ;  /* 0x000000042d0472a4 */ /* 0x000fe4000f8e02ff */
[----:B------:R-:W-:Y:S02]  /*5070*/  @UP1 USHF.R.U32.HI UR7, URZ, UR23, UR5 ;  /* 0x00000017ff071299 */ /* 0x000fe40008011605 */
[----:B------:R-:W-:Y:S02]  /*5080*/  USEL UR5, UR14, UR12, !UP0 ;  /* 0x0000000c0e057287 */ /* 0x000fe4000c000000 */
[----:B------:R-:W-:Y:S02]  /*5090*/  UIMAD.WIDE.U32 UR10, UR6, UR22, URZ ;  /* 0x00000016060a72a5 */ /* 0x000fe4000f8e00ff */
[----:B------:R-:W-:Y:S02]  /*50a0*/  UIMAD UR8, UR45, UR7, URZ ;  /* 0x000000072d0872a4 */ /* 0x000fe4000f8e02ff */
[----:B------:R-:W-:Y:S03]  /*50b0*/  UISETP.GE.AND UP0, UPT, UR6, UR4, UPT ;  /* 0x000000040600728c */ /* 0x000fe6000bf06270 */
[----:B------:R-:W-:Y:S01]  /*50c0*/  UMOV UR4, UR11 ;  /* 0x0000000b00047c82 */ /* 0x000fe20008000000 */
[----:B------:R-:W-:Y:S02]  /*50d0*/  UISETP.GE.OR UP0, UPT, UR5, UR8, UP0 ;  /* 0x000000080500728c */ /* 0x000fe40008706670 */
[----:B------:R-:W-:Y:S02]  /*50e0*/  USHF.R.U32.HI UR4, URZ, UR23, UR4 ;  /* 0x00000017ff047299 */ /* 0x000fe40008011604 */
[----:B------:R-:W-:Y:S02]  /*50f0*/  UIMAD.WIDE.U32 UR8, UR5, UR22, URZ ;  /* 0x00000016050872a5 */ /* 0x000fe4000f8e00ff */
[----:B------:R-:W-:Y:S04]  /*5100*/  USEL UR10, UR6, UR4, !UP1 ;  /* 0x00000004060a7287 */ /* 0x000fe8000c800000 */
[----:B------:R-:W-:Y:S01]  /*5110*/  UIADD3 UR11, UPT, UPT, -UR10, URZ, URZ ;  /* 0x000000ff0a0b7290 */ /* 0x000fe2000fffe1ff */
[----:B------:R-:W-:Y:S02]  /*5120*/  @!UP0 UMOV UR4, UR9 ;  /* 0x0000000900048c82 */ /* 0x000fe40008000000 */
[----:B------:R-:W-:Y:S02]  /*5130*/  @!UP0 USHF.R.U32.HI UR4, URZ, UR23, UR4 ;  /* 0x00000017ff048299 */ /* 0x000fe40008011604 */
[----:B------:R-:W-:Y:S02]  /*5140*/  UIMAD UR8, UR45, UR11, UR6 ;  /* 0x0000000b2d0872a4 */ /* 0x000fe4000f8e0206 */
[----:B------:R-:W-:Y:S02]  /*5150*/  @!UP0 USEL UR4, UR5, UR4, !UP1 ;  /* 0x0000000405048287 */ /* 0x000fe4000c800000 */
[----:B------:R-:W-:Y:S02]  /*5160*/  UISETP.NE.AND UP1, UPT, UR24, URZ, UPT ;  /* 0x000000ff1800728c */ /* 0x000fe4000bf25270 */
[----:B------:R-:W-:Y:S02]  /*5170*/  @!UP0 UIMAD UR7, UR7, UR8, UR4 ;  /* 0x00000008070782a4 */ /* 0x000fe4000f8e0204 */
[----:B------:R-:W-:Y:S02]  /*5180*/  @!UP0 UIADD3 UR9, UPT, UPT, UR10, -UR4, URZ ;  /* 0x800000040a098290 */ /* 0x000fe4000fffe0ff */
[----:B------:R-:W-:Y:S02]  /*5190*/  UIADD3 UR8, UPT, UPT, -UR6, URZ, URZ ;  /* 0x000000ff06087290 */ /* 0x000fe4000fffe1ff */
[----:B------:R-:W-:Y:S02]  /*51a0*/  UIADD3 UR4, UPT, UPT, -UR5, URZ, URZ ;  /* 0x000000ff05047290 */ /* 0x000fe4000fffe1ff */
[----:B------:R-:W-:Y:S03]  /*51b0*/  @!UP0 UIMAD UR6, UR9, UR45, UR5 ;  /* 0x0000002d090682a4 */ /* 0x000fe6000f8e0205 */
[----:B------:R-:W-:Y:S01]  /*51c0*/  @!UP0 UMOV UR5, UR7 ;  /* 0x0000000700058c82 */ /* 0x000fe20008000000 */
[----:B------:R-:W-:Y:S02]  /*51d0*/  UIMAD UR7, UR15, UR4, UR14 ;  /* 0x000000040f0772a4 */ /* 0x000fe4000f8e020e */
[----:B------:R-:W-:Y:S02]  /*51e0*/  UIMAD UR4, UR50, UR8, UR13 ;  /* 0x00000008320472a4 */ /* 0x000fe4000f8e020d */
[----:B------:R-:W-:Y:S02]  /*51f0*/  UIMAD UR14, UR5, UR15, UR7 ;  /* 0x0000000f050e72a4 */ /* 0x000fe4000f8e0207 */
[----:B------:R-:W-:Y:S11]  /*5200*/  UIMAD UR13, UR6, UR50, UR4 ;  /* 0x00000032060d72a4 */ /* 0x000ff6000f8e0204 */
[----:B------:R-:W-:Y:S01]  /*5210*/  @!UPT UIADD3 URZ, UPT, UPT, URZ, URZ, URZ ;  /* 0x000000fffffff290 */ /* 0x000fe2000fffe0ff */
.L_x_97:
[----:B------:R-:W3:Y:S01]  /*5220*/  @!UP4 LDCU.128 UR8, c[0x0][0xb10] ;  /* 0x00016200ff08c7ac */ /* 0x000ee20008000c00 */
[----:B------:R-:W-:Y:S02]  /*5230*/  ISETP.NE.U32.AND P0, PT, RZ, UR38, PT ;  /* 0x00000026ff007c0c */ /* 0x000fe4000bf05070 */
[----:B------:R-:W-:Y:S02]  /*5240*/  SHF.L.U32 R4, R11, 0x1f, RZ ;  /* 0x0000001f0b047819 */ /* 0x000fe400000006ff */
[----:B------:R-:W-:Y:S01]  /*5250*/  ISETP.NE.AND.EX P0, PT, RZ, UR39, PT, P0 ;  /* 0x00000027ff007c0c */ /* 0x000fe2000bf05300 */
[----:B------:R-:W4:Y:S01]  /*5260*/  @!UP4 LDCU UR5, c[0x0][0xb0c] ;  /* 0x00016180ff05c7ac */ /* 0x000f220008000800 */
[----:B------:R-:W-:Y:S02]  /*5270*/  USHF.L.U32 UR42, UR30, 0x7, URZ ;  /* 0x000000071e2a7899 */ /* 0x000fe400080006ff */
[----:B------:R-:W-:Y:S02]  /*5280*/  USHF.L.U32 UR43, UR31, 0x6, URZ ;  /* 0x000000061f2b7899 */ /* 0x000fe400080006ff */
[----:B---3--:R-:W-:Y:S07]  /*5290*/  UIMAD.WIDE.U32 UR6, UR14, UR8, URZ ;  /* 0x000000080e0672a5 */ /* 0x008fee000f8e00ff */
[----:B------:R-:W-:Y:S01]  /*52a0*/  @!UP4 UMOV UR4, UR7 ;  /* 0x000000070004cc82 */ /* 0x000fe20008000000 */
[----:B----4-:R-:W-:Y:S02]  /*52b0*/  @!UP4 UISETP.NE.AND UP0, UPT, UR5, 0x1, UPT ;  /* 0x000000010500c88c */ /* 0x010fe4000bf05270 */
[----:B------:R-:W-:Y:S02]  /*52c0*/  @!UP4 USHF.R.U32.HI UR4, URZ, UR9, UR4 ;  /* 0x00000009ff04c299 */ /* 0x000fe40008011604 */
[----:B------:R-:W-:Y:S02]  /*52d0*/  UIMAD.WIDE.U32 UR6, UR13, UR11, URZ ;  /* 0x0000000b0d0672a5 */ /* 0x000fe4000f8e00ff */
[----:B------:R-:W-:Y:S02]  /*52e0*/  @!UP4 USEL UR8, UR14, UR4, !UP0 ;  /* 0x000000040e08c287 */ /* 0x000fe4000c000000 */
[----:B------:R-:W-:Y:S03]  /*52f0*/  @!UP4 UISETP.NE.AND UP0, UPT, UR10, 0x1, UPT ;  /* 0x000000010a00c88c */ /* 0x000fe6000bf05270 */
[----:B------:R-:W-:Y:S02]  /*5300*/  @!UP4 UMOV UR6, UR7 ;  /* 0x000000070006cc82 */ /* 0x000fe40008000000 */
[----:B------:R-:W3:Y:S02]  /*5310*/  @!UP4 LDCU UR4, c[0x0][0xb20] ;  /* 0x00016400ff04c7ac */ /* 0x000ee40008000800 */
[----:B---3--:R-:W-:Y:S04]  /*5320*/  @!UP4 USHF.R.U32.HI UR6, URZ, UR4, UR6 ;  /* 0x00000004ff06c299 */ /* 0x008fe80008011606 */
[----:B------:R-:W-:Y:S04]  /*5330*/  @!UP4 USEL UR6, UR13, UR6, !UP0 ;  /* 0x000000060d06c287 */ /* 0x000fe8000c000000 */
[----:B------:R-:W-:Y:S02]  /*5340*/  @!UP4 UIADD3 UR4, UPT, UPT, -UR8, UR6, URZ ;  /* 0x000000060804c290 */ /* 0x000fe4000fffe1ff */
[----:B------:R-:W-:Y:S02]  /*5350*/  @!UP4 UIADD3 UR6, UPT, UPT, UR8, -UR6, URZ ;  /* 0x800000060806c290 */ /* 0x000fe4000fffe0ff */
[----:B------:R-:W-:Y:S02]  /*5360*/  @!UP4 UIMAD UR14, UR4, UR5, UR14 ;  /* 0x00000005040ec2a4 */ /* 0x000fe4000f8e020e */
[----:B------:R-:W-:Y:S01]  /*5370*/  @!UP4 UIMAD UR13, UR6, UR10, UR13 ;  /* 0x0000000a060dc2a4 */ /* 0x000fe2000f8e020d */
[----:B------:R-:W-:Y:S11]  /*5380*/  BRA.U UP3, `(.L_x_98) ;  /* 0x0000000103107547 */ /* 0x000ff6000b800000 */
[----:B------:R-:W-:Y:S04]  /*5390*/  MOV R2, UR55 ;  /* 0x0000003700027c02 */ /* 0x000fe80008000f00 */
[----:B------:R-:W-:Y:S04]  /*53a0*/  SHF.L.U32 R2, R2, 0x1f, RZ ;  /* 0x0000001f02027819 */ /* 0x000fe800000006ff */
[----:B------:R-:W3:Y:S02]  /*53b0*/  SYNCS.PHASECHK.TRANS64.TRYWAIT P1, [UR21+0x118], R2 ;  /* 0x00011802ff0075a7 */ /* 0x000ee40008021115 */
[----:B---3--:R-:W-:Y:S05]  /*53c0*/  @!P1 BRA `(.L_x_99) ;  /* 0x0000004c00449947 */ /* 0x008fea0003800000 */
.L_x_98:
[----:B------:R-:W-:Y:S05]  /*53d0*/  BRA.U !UP5, `(.L_x_100) ;  /* 0x000000010d387547 */ /* 0x000fea000b800000 */
[----:B------:R-:W-:Y:S01]  /*53e0*/  UPLOP3.LUT UP1, UPT, UPT, UPT, UP6, 0x80, 0x8 ;  /* 0x000000000008789c */ /* 0x000fe20003f2f060 */
[----:B--2---:R-:W-:Y:S01]  /*53f0*/  HFMA2 R0, -RZ, RZ, 0, 5.9604644775390625e-08 ;  /* 0x00000001ff007431 */ /* 0x004fe200000001ff */
[----:B------:R-:W2:Y:S01]  /*5400*/  LDCU.64 UR8, c[0x0][0x358] ;  /* 0x00006b00ff0877ac */ /* 0x000ea20008000a00 */
[----:B------:R-:W-:Y:S03]  /*5410*/  IMAD.MOV.U32 R46, RZ, RZ, 0x1 ;  /* 0x00000001ff2e7424 */ /* 0x000fe600078e00ff */
[----:B------:R-:W-:Y:S05]  /*5420*/  PLOP3.LUT P1, PT, PT, PT, UP1, 0x80, 0x8 ;  /* 0x000000000008781c */ /* 0x000fea0003f2f018 */
[----:B------:R-:W3:Y:S01]  /*5430*/  @UP1 LDCU.64 UR4, c[0x0][0x888] ;  /* 0x00011100ff0417ac */ /* 0x000ee20008000a00 */
[----:B------:R-:W-:Y:S07]  /*5440*/  @UP1 UIMAD UR6, UR36, UR38, URZ ;  /* 0x00000026240612a4 */ /* 0x000fee000f8e02ff */
[----:B------:R-:W-:Y:S01]  /*5450*/  @!P1 PRMT R46, R0, 0x7610, R46 ;  /* 0x00007610002e9816 */ /* 0x000fe2000000002e */
[----:B---3--:R-:W-:Y:S06]  /*5460*/  @UP1 UIMAD.WIDE UR4, UR6, 0x4, UR4 ;  /* 0x00000004060418a5 */ /* 0x008fec000f8e0204 */
[----:B------:R-:W-:Y:S01]  /*5470*/  IMAD.U32 R6, RZ, RZ, UR4 ;  /* 0x00000004ff067e24 */ /* 0x000fe2000f8e00ff */
[----:B------:R-:W-:Y:S04]  /*5480*/  MOV R7, UR5 ;  /* 0x0000000500077c02 */ /* 0x000fe80008000f00 */
[----:B------:R-:W3:Y:S01]  /*5490*/  @!UP1 LDCU UR4, c[0x0][0x880] ;  /* 0x00011000ff0497ac */ /* 0x000ee20008000800 */
[----:B--2--5:R4:W5:Y:S02]  /*54a0*/  @P1 LDG.E R27, desc[UR8][R6.64] ;  /* 0x00000008061b1981 */ /* 0x024964000c1e1900 */
[----:B---34-:R-:W-:Y:S07]  /*54b0*/  @!P1 IMAD.U32 R27, RZ, RZ, UR4 ;  /* 0x00000004ff1b9e24 */ /* 0x018fee000f8e00ff */
.L_x_100:
[----:B-----5:R-:W-:Y:S01]  /*54c0*/  @!P0 FSETP.EQ.AND P2, PT, R27, RZ, PT ;  /* 0x000000ff1b00820b */ /* 0x020fe20003f42000 */
[----:B------:R-:W-:Y:S01]  /*54d0*/  @!UPT UIADD3 URZ, UPT, UPT, URZ, URZ, URZ ;  /* 0x000000fffffff290 */ /* 0x000fe2000fffe0ff */
[----:B------:R-:W-:Y:S11]  /*54e0*/  @!P0 BRA `(.L_x_101) ;  /* 0x0000000000148947 */ /* 0x000ff60003800000 */
[----:B------:R-:W-:Y:S02]  /*54f0*/  LOP3.LUT P0, RZ, R46, 0xff, RZ, 0xc0, !PT ;  /* 0x000000ff2eff7812 */ /* 0x000fe4000780c0ff */
[----:B------:R-:W-:Y:S04]  /*5500*/  PLOP3.LUT P2, PT, PT, PT, UP1, 0x80, 0x8 ;  /* 0x000000000008781c */ /* 0x000fe80003f4f018 */
[----:B------:R-:W-:Y:S07]  /*5510*/  PLOP3.LUT P2, PT, P2, PT, PT, 0x8, 0x80 ;  /* 0x000000000080781c */ /* 0x000fee000174e170 */
[----:B------:R-:W-:Y:S11]  /*5520*/  @P0 FSETP.EQ.AND P2, PT, R27, RZ, PT ;  /* 0x000000ff1b00020b */ /* 0x000ff60003f42000 */
[----:B------:R-:W-:Y:S02]  /*5530*/  @!UPT UIADD3 URZ, UPT, UPT, URZ, URZ, URZ ;  /* 0x000000fffffff290 */ /* 0x000fe4000fffe0ff */
.L_x_101:
[----:B------:R-:W3:Y:S01]  /*5540*/  SYNCS.PHASECHK.TRANS64.TRYWAIT P0, [UR21+0xf0], R4 ;  /* 0x0000f004ff0075a7 */ /* 0x000ee20008001115 */
[----:B------:R-:W-:Y:S04]  /*5550*/  ELECT P1, URZ, PT ;  /* 0x0000000000ff782f */ /* 0x000fe80003820000 */
[----:B------:R-:W-:Y:S01]  /*5560*/  PLOP3.LUT P1, PT, P2, P1, PT, 0xf2, 0x2f ;  /* 0x00000000002f781c */ /* 0x000fe20001723e72 */
[----:B------:R-:W-:Y:S01]  /*5570*/  @!UPT UIADD3 URZ, UPT, UPT, URZ, URZ, URZ ;  /* 0x000000fffffff290 */ /* 0x000fe2000fffe0ff */
[----:B---3--:R-:W-:Y:S11]  /*5580*/  @!P0 BRA `(.L_x_102) ;  /* 0x0000004800ec8947 */ /* 0x008ff60003800000 */
.L_x_210:
[----:B--2---:R-:W-:Y:S01]  /*5590*/  @!P1 IADD3 R2, P0, PT, R12, 0x580, RZ ;  /* 0x000005800c029810 */ /* 0x004fe20007f1e0ff */
[----:B------:R-:W-:Y:S01]  /*55a0*/  VOTEU.ALL UP0, P1 ;  /* 0x0000000000ff7886 */ /* 0x000fe20000800000 */
[----:B------:R-:W-:Y:S01]  /*55b0*/  UMOV UR6, 0x0 ;  /* 0x0000000000067882 */ /* 0x000fe20000000000 */
[----:B------:R-:W-:Y:S01]  /*55c0*/  UMOV UR7, 0x10000000 ;  /* 0x1000000000077882 */ /* 0x000fe20000000000 */
[----:B------:R-:W-:Y:S01]  /*55d0*/  @!P1 R2UR UR5, R2 ;  /* 0x00000000020592ca */ /* 0x000fe200000e0000 */
[----:B------:R-:W-:Y:S01]  /*55e0*/  @!P1 IMAD.X R0, RZ, RZ, R13, P0 ;  /* 0x000000ffff009224 */ /* 0x000fe200000e060d */
[----:B------:R-:W-:Y:S02]  /*55f0*/  @!UP0 UIADD3 UR40, UPT, UPT, UR21, 0x200, URZ ;  /* 0x0000020015288890 */ /* 0x000fe4000fffe0ff */
[----:B------:R-:W-:Y:S02]  /*5600*/  @!UP0 UIADD3 UR10, UPT, UPT, UR42, 0x40, URZ ;  /* 0x000000402a0a8890 */ /* 0x000fe4000fffe0ff */
[----:B------:R-:W-:Y:S01]  /*5610*/  @!P1 R2UR UR4, R0 ;  /* 0x00000000000492ca */ /* 0x000fe200000e0000 */
[----:B------:R-:W-:Y:S01]  /*5620*/  @!UP0 UIADD3 UR8, UPT, UPT, UR21, 0xa00, URZ ;  /* 0x00000a0015088890 */ /* 0x000fe2000fffe0ff */
[----:B------:R-:W-:Y:S01]  /*5630*/  @!P1 IMAD.MOV.U32 R0, RZ, RZ, 0x1000 ;  /* 0x00001000ff009424 */ /* 0x000fe200078e00ff */
[----:B------:R-:W-:Y:S01]  /*5640*/  VOTEU.ALL UP0, P1 ;  /* 0x0000000000ff7886 */ /* 0x000fe20000800000 */
[----:B------:R-:W-:Y:S01]  /*5650*/  UMOV UR44, UR36 ;  /* 0x00000024002c7c82 */ /* 0x000fe20008000000 */
[----:B------:R-:W-:Y:S01]  /*5660*/  UMOV UR9, UR41 ;  /* 0x0000002900097c82 */ /* 0x000fe20008000000 */
[----:B------:R-:W-:Y:S01]  /*5670*/  UMOV UR11, UR43 ;  /* 0x0000002b000b7c82 */ /* 0x000fe20008000000 */
[----:B------:R-:W-:Y:S01]  /*5680*/  IMAD.U32 R6, RZ, RZ, UR5 ;  /* 0x00000005ff067e24 */ /* 0x000fe2000f8e00ff */
[----:B------:R-:W-:Y:S05]  /*5690*/  UMOV UR12, UR36 ;  /* 0x00000024000c7c82 */ /* 0x000fea0008000000 */
[----:B------:R-:W-:Y:S01]  /*56a0*/  IMAD.U32 R7, RZ, RZ, UR4 ;  /* 0x00000004ff077e24 */ /* 0x000fe2000f8e00ff */
[----:B------:R-:W-:Y:S04]  /*56b0*/  @!P1 R2UR UR4, R6 ;  /* 0x00000000060492ca */ /* 0x000fe800000e0000 */
[----:B------:R-:W-:Y:S11]  /*56c0*/  @!P1 R2UR UR5, R7 ;  /* 0x00000000070592ca */ /* 0x000ff600000e0000 */
[----:B------:R-:W-:Y:S02]  /*56d0*/  @!UPT UIADD3 URZ, UPT, UPT, URZ, URZ, URZ ;  /* 0x000000fffffff290 */ /* 0x000fe4000fffe0ff */
[----:B------:R-:W-:Y:S01]  /*56e0*/  @!UP0 UTMALDG.3D [UR40], [UR4], desc[UR6] ;  /* 0x00000628040085b4 */ /* 0x000fe20008011000 */
[----:B------:R-:W-:Y:S05]  /*56f0*/  VOTEU.ALL UP0, P1 ;  /* 0x0000000000ff7886 */ /* 0x000fea0000800000 */
[----:B------:R2:W-:Y:S01]  /*5700*/  @!UP0 UTMALDG.3D [UR8], [UR4], desc[UR6] ;  /* 0x00000608040085b4 */ /* 0x0005e20008011000 */
[----:B------:R3:W-:Y:S01]  /*5710*/  @!P1 SYNCS.ARRIVE.TRANS64.RED.A0TR RZ, [UR21+0xd0], R0 ;  /* 0x0000d000ffff99a7 */ /* 0x0007e20008300415 */
[----:B--2---:R-:W-:Y:S09]  /*5720*/  UPRMT UR4, UR47, 0x654, UR41 ;  /* 0x000006542f047896 */ /* 0x004ff20008000029 */
[----:B------:R-:W-:Y:S01]  /*5730*/  SYNCS.ARRIVE.TRANS64.RED.A1T0 RZ, [UR4], RZ ;  /* 0x000000ffffff79a7 */ /* 0x000fe20008100404 */
[----:B------:R-:W2:Y:S02]  /*5740*/  SYNCS.PHASECHK.TRANS64.TRYWAIT P0, [UR21+0xf8], R4 ;  /* 0x0000f804ff0075a7 */ /* 0x000ea40008001115 */
[----:B--23--:R-:W-:Y:S05]  /*5750*/  @!P0 BRA `(.L_x_103) ;  /* 0x0000004800908947 */ /* 0x00cfea0003800000 */
.L_x_212:
[----:B------:R-:W-:Y:S01]  /*5760*/  @!P1 IADD3 R2, P0, PT, R12, 0x580, RZ ;  /* 0x000005800c029810 */ /* 0x000fe20007f1e0ff */
[----:B------:R-:W-:Y:S01]  /*5770*/  VOTEU.ALL UP0, P1 ;  /* 0x0000000000ff7886 */ /* 0x000fe20000800000 */
[----:B------:R-:W-:Y:S01]  /*5780*/  UMOV UR6, 0x0 ;  /* 0x0000000000067882 */ /* 0x000fe20000000000 */
[----:B------:R-:W-:Y:S01]  /*5790*/  UMOV UR7, 0x10000000 ;  /* 0x1000000000077882 */ /* 0x000fe20000000000 */
[----:B------:R-:W-:Y:S01]  /*57a0*/  @!P1 R2UR UR5, R2 ;  /* 0x00000000020592ca */ /* 0x000fe200000e0000 */
[----:B--2---:R-:W-:Y:S01]  /*57b0*/  @!P1 IMAD.X R0, RZ, RZ, R13, P0 ;  /* 0x000000ffff009224 */ /* 0x004fe200000e060d */
[----:B------:R-:W-:Y:S02]  /*57c0*/  @!UP0 UIADD3 UR34, UPT, UPT, UR42, 0x10, URZ ;  /* 0x000000102a228890 */ /* 0x000fe4000fffe0ff */
[----:B------:R-:W-:Y:S02]  /*57d0*/  @!UP0 UIADD3 UR32, UPT, UPT, UR21, 0x1200, URZ ;  /* 0x0000120015208890 */ /* 0x000fe4000fffe0ff */
[----:B------:R-:W-:Y:S01]  /*57e0*/  @!P1 R2UR UR4, R0 ;  /* 0x00000000000492ca */ /* 0x000fe200000e0000 */
[----:B------:R-:W-:Y:S01]  /*57f0*/  @!UP0 UIADD3 UR10, UPT, UPT, UR42, 0x50, URZ ;  /* 0x000000502a0a8890 */ /* 0x000fe2000fffe0ff */
[----:B------:R-:W-:Y:S01]  /*5800*/  @!P1 IMAD.MOV.U32 R0, RZ, RZ, 0x1000 ;  /* 0x00001000ff009424 */ /* 0x000fe200078e00ff */
[----:B------:R-:W-:Y:S01]  /*5810*/  @!UP0 UIADD3 UR8, UPT, UPT, UR21, 0x1a00, URZ ;  /* 0x00001a0015088890 */ /* 0x000fe2000fffe0ff */
[----:B------:R-:W-:Y:S01]  /*5820*/  VOTEU.ALL UP0, P1 ;  /* 0x0000000000ff7886 */ /* 0x000fe20000800000 */
[----:B------:R-:W-:Y:S02]  /*5830*/  UMOV UR35, UR43 ;  /* 0x0000002b00237c82 */ /* 0x000fe40008000000 */
[----:B------:R-:W-:Y:S01]  /*5840*/  IMAD.U32 R6, RZ, RZ, UR5 ;  /* 0x00000005ff067e24 */ /* 0x000fe2000f8e00ff */
[----:B------:R-:W-:Y:S01]  /*5850*/  UMOV UR9, UR33 ;  /* 0x0000002100097c82 */ /* 0x000fe20008000000 */
[----:B------:R-:W-:Y:S01]  /*5860*/  UMOV UR11, UR43 ;  /* 0x0000002b000b7c82 */ /* 0x000fe20008000000 */
[----:B------:R-:W-:Y:S03]  /*5870*/  UMOV UR12, UR36 ;  /* 0x00000024000c7c82 */ /* 0x000fe60008000000 */
        /* <DEDUP_REMOVED lines=12> */
.L_x_214:
[----:B------:R-:W-:Y:S01]  /*5940*/  @!P1 IADD3 R2, P0, PT, R12, 0x580, RZ ;  /* 0x000005800c029810 */ /* 0x000fe20007f1e0ff */
[----:B------:R-:W-:Y:S01]  /*5950*/  VOTEU.ALL UP0, P1 ;  /* 0x0000000000ff7886 */ /* 0x000fe20000800000 */
[----:B------:R-:W-:Y:S01]  /*5960*/  UMOV UR6, 0x0 ;  /* 0x0000000000067882 */ /* 0x000fe20000000000 */
[----:B------:R-:W-:Y:S01]  /*5970*/  UMOV UR7, 0x10000000 ;  /* 0x1000000000077882 */ /* 0x000fe20000000000 */
[----:B------:R-:W-:Y:S01]  /*5980*/  @!P1 R2UR UR5, R2 ;  /* 0x00000000020592ca */ /* 0x000fe200000e0000 */
[----:B--2---:R-:W-:Y:S01]  /*5990*/  @!P1 IMAD.X R0, RZ, RZ, R13, P0 ;  /* 0x000000ffff009224 */ /* 0x004fe200000e060d */
[----:B------:R-:W-:Y:S01]  /*59a0*/  @!UP0 UIADD3 UR26, UPT, UPT, UR42, 0x20, URZ ;  /* 0x000000202a1a8890 */ /* 0x000fe2000fffe0ff */
[----:B------:R-:W-:Y:S01]  /*59b0*/  VIADD R10, R10, 0x1 ;  /* 0x000000010a0a7836 */ /* 0x000fe20000000000 */
        /* <DEDUP_REMOVED lines=10> */
[----:B------:R-:W-:Y:S01]  /*5a60*/  UMOV UR11, UR43 ;  /* 0x0000002b000b7c82 */ /* 0x000fe20008000000 */
[----:B------:R-:W-:Y:S02]  /*5a70*/  UMOV UR12, UR36 ;  /* 0x00000024000c7c82 */ /* 0x000fe40008000000 */
        /* <DEDUP_REMOVED lines=12> */
.L_x_216:
[----:B------:R-:W-:Y:S01]  /*5b40*/  UIADD3 UR31, UPT, UPT, UR14, UR63, URZ ;  /* 0x0000003f0e1f7290 */ /* 0x000fe2000fffe0ff */
[----:B------:R-:W-:Y:S01]  /*5b50*/  @!P1 IADD3 R2, P0, PT, R12, 0x580, RZ ;  /* 0x000005800c029810 */ /* 0x000fe20007f1e0ff */
[----:B------:R-:W-:Y:S01]  /*5b60*/  UPLOP3.LUT UP3, UPT, UPT, UPT, UPT, 0x80, 0x8 ;  /* 0x000000000008789c */ /* 0x000fe20003f6f070 */
[----:B------:R-:W-:Y:S01]  /*5b70*/  R2UR UR24, R50 ;  /* 0x00000000321872ca */ /* 0x000fe200000e0000 */
[----:B------:R-:W-:Y:S01]  /*5b80*/  VOTEU.ALL UP0, P1 ;  /* 0x0000000000ff7886 */ /* 0x000fe20000800000 */
[----:B------:R-:W-:Y:S01]  /*5b90*/  @!P1 R2UR UR5, R2 ;  /* 0x00000000020592ca */ /* 0x000fe200000e0000 */
[----:B--2---:R-:W-:Y:S01]  /*5ba0*/  @!P1 IMAD.X R0, RZ, RZ, R13, P0 ;  /* 0x000000ffff009224 */ /* 0x004fe200000e060d */
[----:B------:R-:W-:Y:S01]  /*5bb0*/  UMOV UR6, 0x0 ;  /* 0x0000000000067882 */ /* 0x000fe20000000000 */
[----:B------:R-:W-:Y:S01]  /*5bc0*/  UMOV UR7, 0x10000000 ;  /* 0x1000000000077882 */ /* 0x000fe20000000000 */
[----:B------:R-:W-:Y:S01]  /*5bd0*/  @!UP0 UIADD3 UR18, UPT, UPT, UR42, 0x30, URZ ;  /* 0x000000302a128890 */ /* 0x000fe2000fffe0ff */
[----:B------:R-:W-:Y:S01]  /*5be0*/  ISETP.NE.AND P0, PT, R10, 0x2, PT ;  /* 0x000000020a00780c */ /* 0x000fe20003f05270 */
[----:B------:R-:W-:Y:S01]  /*5bf0*/  @!UP0 UIADD3 UR16, UPT, UPT, UR21, 0x3200, URZ ;  /* 0x0000320015108890 */ /* 0x000fe2000fffe0ff */
[----:B------:R-:W-:Y:S01]  /*5c00*/  @!P1 R2UR UR4, R0 ;  /* 0x00000000000492ca */ /* 0x000fe200000e0000 */
[----:B------:R-:W-:Y:S01]  /*5c10*/  @!UP0 UIADD3 UR17, UPT, UPT, UR21, 0xe8, URZ ;  /* 0x000000e815118890 */ /* 0x000fe2000fffe0ff */
[----:B------:R-:W-:Y:S01]  /*5c20*/  SEL R0, RZ, 0x1, P0 ;  /* 0x00000001ff007807 */ /* 0x000fe20000000000 */
[----:B------:R-:W-:Y:S01]  /*5c30*/  @!UP0 UIADD3 UR10, UPT, UPT, UR42, 0x70, URZ ;  /* 0x000000702a0a8890 */ /* 0x000fe2000fffe0ff */
[----:B------:R-:W-:Y:S01]  /*5c40*/  LOP3.LUT R11, R11, 0x1, RZ, 0x3c, !PT ;  /* 0x000000010b0b7812 */ /* 0x000fe200078e3cff */
[----:B------:R-:W-:Y:S01]  /*5c50*/  @!UP0 UIADD3 UR8, UPT, UPT, UR21, 0x3a00, URZ ;  /* 0x00003a0015088890 */ /* 0x000fe2000fffe0ff */
[----:B------:R-:W-:Y:S01]  /*5c60*/  IMAD.U32 R4, RZ, RZ, UR5 ;  /* 0x00000005ff047e24 */ /* 0x000fe2000f8e00ff */
[----:B------:R-:W-:Y:S01]  /*5c70*/  VOTEU.ALL UP0, P1 ;  /* 0x0000000000ff7886 */ /* 0x000fe20000800000 */
[----:B------:R-:W-:Y:S01]  /*5c80*/  UMOV UR19, UR43 ;  /* 0x0000002b00137c82 */ /* 0x000fe20008000000 */
[----:B------:R-:W-:Y:S01]  /*5c90*/  UMOV UR20, UR36 ;  /* 0x0000002400147c82 */ /* 0x000fe20008000000 */
[----:B------:R-:W-:Y:S01]  /*5ca0*/  UMOV UR11, UR43 ;  /* 0x0000002b000b7c82 */ /* 0x000fe20008000000 */
[----:B------:R-:W-:Y:S01]  /*5cb0*/  UMOV UR12, UR36 ;  /* 0x00000024000c7c82 */ /* 0x000fe20008000000 */
[----:B------:R-:W-:Y:S01]  /*5cc0*/  UMOV UR9, UR17 ;  /* 0x0000001100097c82 */ /* 0x000fe20008000000 */
[----:B------:R-:W-:Y:S01]  /*5cd0*/  IMAD.U32 R5, RZ, RZ, UR4 ;  /* 0x00000004ff057e24 */ /* 0x000fe2000f8e00ff */
[----:B------:R-:W-:Y:S01]  /*5ce0*/  @!P1 R2UR UR4, R4 ;  /* 0x00000000040492ca */ /* 0x000fe200000e0000 */
[----:B------:R-:W-:Y:S01]  /*5cf0*/  UIADD3 UR30, UPT, UPT, UR13, UR24, URZ ;  /* 0x000000180d1e7290 */ /* 0x000fe2000fffe0ff */
[----:B------:R-:W-:Y:S01]  /*5d00*/  LOP3.LUT R9, R9, R0, RZ, 0x3c, !PT ;  /* 0x0000000009097212 */ /* 0x000fe200078e3cff */
[----:B------:R-:W-:Y:S01]  /*5d10*/  UMOV UR36, UR29 ;  /* 0x0000001d00247c82 */ /* 0x000fe20008000000 */
[----:B------:R-:W-:Y:S02]  /*5d20*/  @!P1 R2UR UR5, R5 ;  /* 0x00000000050592ca */ /* 0x000fe400000e0000 */
[----:B------:R-:W-:Y:S11]  /*5d30*/  SEL R10, R10, RZ, P0 ;  /* 0x000000ff0a0a7207 */ /* 0x000ff60000000000 */
[----:B------:R2:W-:Y:S01]  /*5d40*/  @!UP0 UTMALDG.3D [UR16], [UR4], desc[UR6] ;  /* 0x00000610040085b4 */ /* 0x0005e20008011000 */
[----:B------:R-:W-:Y:S05]  /*5d50*/  VOTEU.ALL UP0, P1 ;  /* 0x0000000000ff7886 */ /* 0x000fea0000800000 */
[----:B------:R2:W-:Y:S01]  /*5d60*/  @!UP0 UTMALDG.3D [UR8], [UR4], desc[UR6] ;  /* 0x00000608040085b4 */ /* 0x0005e20008011000 */
[----:B------:R2:W-:Y:S01]  /*5d70*/  @!P1 SYNCS.ARRIVE.TRANS64.RED.A0TR RZ, [UR21+0xe8], R3 ;  /* 0x0000e803ffff99a7 */ /* 0x0005e20008300415 */
[----:B------:R-:W-:Y:S01]  /*5d80*/  SYNCS.ARRIVE.TRANS64.RED.A1T0 RZ, [UR52], RZ ;  /* 0x000000ffffff79a7 */ /* 0x000fe20008100434 */
[----:B------:R-:W-:Y:S05]  /*5d90*/  BRA.U UP2, `(.L_x_106) ;  /* 0xffffffed02e47547 */ /* 0x000fea000b83ffff */
[----:B------:R-:W-:-:S04]  /*5da0*/  SHF.L.U32 R2, R11, 0x1f, RZ ;  /* 0x0000001f0b027819 */ /* 0x000fc800000006ff */
[----:B------:R-:W3:Y:S02]  /*5db0*/  SYNCS.PHASECHK.TRANS64.TRYWAIT P0, [UR21+0xf0], R2 ;  /* 0x0000f002ff0075a7 */ /* 0x000ee40008001115 */
[----:B---3--:R-:W-:Y:S05]  /*5dc0*/  @!P0 BRA `(.L_x_107) ;  /* 0x00000044003c8947 */ /* 0x008fea0003800000 */
.L_x_218:
[----:B------:R-:W4:Y:S02]  /*5dd0*/  SYNCS.PHASECHK.TRANS64.TRYWAIT P0, [UR21+0xf8], R2 ;  /* 0x0000f802ff0075a7 */ /* 0x000f240008001115 */
[----:B----4-:R-:W-:Y:S05]  /*5de0*/  @!P0 BRA `(.L_x_108) ;  /* 0x00000044004c8947 */ /* 0x010fea0003800000 */
.L_x_220:
[----:B------:R-:W4:Y:S02]  /*5df0*/  SYNCS.PHASECHK.TRANS64.TRYWAIT P0, [UR21+0x100], R2 ;  /* 0x00010002ff0075a7 */ /* 0x000f240008001115 */
[----:B----4-:R-:W-:Y:S05]  /*5e00*/  @!P0 BRA `(.L_x_109) ;  /* 0x00000044005c8947 */ /* 0x010fea0003800000 */
.L_x_222:
[----:B---3--:R-:W-:-:S07]  /*5e10*/  MOV R0, UR21 ;  /* 0x0000001500007c02 */ /* 0x008fce0008000f00 */
.L_x_110:
[----:B---3--:R-:W-:-:S04]  /*5e20*/  SHF.L.U32 R2, R11, 0x1f, RZ ;  /* 0x0000001f0b027819 */ /* 0x008fc800000006ff */
[----:B------:R3:W4:Y:S03]  /*5e30*/  SYNCS.PHASECHK.TRANS64.TRYWAIT P0, [R0+URZ+0x108], R2 ;  /* 0x00010802000075a7 */ /* 0x00072600080011ff */
[----:B----4-:R-:W-:Y:S05]  /*5e40*/  @!P0 NANOSLEEP.SYNCS 0x989680 ;  /* 0x009896800000895d */ /* 0x010fea0003900000 */
[----:B------:R-:W4:Y:S02]  /*5e50*/  @!P0 SYNCS.PHASECHK.TRANS64 P0, [R0+URZ+0x108], R2 ;  /* 0x00010802000085a7 */ /* 0x000f2400080010ff */
[----:B-12-4-:R-:W-:Y:S05]  /*5e60*/  @P0 EXIT ;  /* 0x000000000000094d */ /* 0x016fea0003800000 */
[----:B------:R-:W-:Y:S05]  /*5e70*/  BRA `(.L_x_110) ;  /* 0xfffffffc00e87947 */ /* 0x000fea000383ffff */
.L_x_95:
[----:B------:R-:W-:-:S06]  /*5e80*/  UISETP.GE.AND UP0, UPT, UR18, 0x4, UPT ;  /* 0x000000041200788c */ /* 0x000fcc000bf06270 */
[----:B------:R-:W-:-:S13]  /*5e90*/  PLOP3.LUT P0, PT, PT, PT, UP0, 0x80, 0x8 ;  /* 0x000000000008781c */ /* 0x000fda0003f0f008 */
[----:B-1----:R-:W-:Y:S05]  /*5ea0*/  @!P0 EXIT ;  /* 0x000000000000894d */ /* 0x002fea0003800000 */
[----:B------:R-:W-:Y:S01]  /*5eb0*/  BAR.SYNC.DEFER_BLOCKING 0x6, 0xa0 ;  /* 0x0182800000007b1d */ /* 0x000fe20000010000 */
[C---:B------:R-:W-:Y:S01]  /*5ec0*/  IMAD.SHL.U32 R45, R60.reuse, 0x10, RZ ;  /* 0x000000103c2d7824 */ /* 0x040fe200078e00ff */
[C---:B------:R-:W-:Y:S01]  /*5ed0*/  SHF.L.U32 R3, R47.reuse, 0x15, RZ ;  /* 0x000000152f037819 */ /* 0x040fe200000006ff */
[C---:B------:R-:W-:Y:S02]  /*5ee0*/  IMAD.U32 R23, R60.reuse, 0x10000, RZ ;  /* 0x000100003c177824 */ /* 0x040fe400078e00ff */
[----:B------:R-:W-:Y:S02]  /*5ef0*/  HFMA2 R59, -RZ, RZ, 0, 5.9604644775390625e-08 ;  /* 0x00000001ff3b7431 */ /* 0x000fe400000001ff */
[----:B------:R-:W-:Y:S01]  /*5f00*/  IMAD.SHL.U32 R2, R60, 0x2, RZ ;  /* 0x000000023c027824 */ /* 0x000fe200078e00ff */
[----:B------:R-:W-:Y:S01]  /*5f10*/  UMOV UR43, 0x400 ;  /* 0x00000400002b7882 */ /* 0x000fe20000000000 */
[----:B------:R-:W1:Y:S01]  /*5f20*/  LDCU.64 UR4, c[0x0][0x890] ;  /* 0x00011200ff0477ac */ /* 0x000e620008000a00 */
[----:B------:R-:W2:Y:S01]  /*5f30*/  LDC.64 R42, c[0x0][0x8b0] ;  /* 0x00022c00ff2a7b82 */ /* 0x000ea20000000a00 */
[----:B------:R-:W-:Y:S01]  /*5f40*/  IMAD.SHL.U32 R6, R47, 0x200, RZ ;  /* 0x000002002f067824 */ /* 0x000fe200078e00ff */
[C---:B------:R-:W-:Y:S01]  /*5f50*/  LOP3.LUT R7, R45.reuse, 0x40, RZ, 0xc0, !PT ;  /* 0x000000402d077812 */ /* 0x040fe200078ec0ff */
[----:B------:R-:W-:Y:S01]  /*5f60*/  ULEA UR43, UR47, UR43, 0x18 ;  /* 0x0000002b2f2b7291 */ /* 0x000fe2000f8ec0ff */
[----:B------:R-:W-:Y:S01]  /*5f70*/  LOP3.LUT R44, R45, 0x5b0, RZ, 0xc0, !PT ;  /* 0x000005b02d2c7812 */ /* 0x000fe200078ec0ff */
[----:B------:R-:W-:Y:S01]  /*5f80*/  IMAD.MOV.U32 R22, RZ, RZ, RZ ;  /* 0x000000ffff167224 */ /* 0x000fe200078e00ff */
[----:B------:R-:W-:Y:S01]  /*5f90*/  LOP3.LUT R3, R3, 0x200000, RZ, 0xc0, !PT ;  /* 0x0020000003037812 */ /* 0x000fe200078ec0ff */
[----:B------:R-:W-:Y:S01]  /*5fa0*/  IMAD.MOV.U32 R58, RZ, RZ, RZ ;  /* 0x000000ffff3a7224 */ /* 0x000fe200078e00ff */
[----:B------:R-:W3:Y:S01]  /*5fb0*/  LDC.64 R40, c[0x0][0x8a8] ;  /* 0x00022a00ff287b82 */ /* 0x000ee20000000a00 */
[----:B------:R-:W-:Y:S01]  /*5fc0*/  LOP3.LUT R2, R7, 0x8, R2, 0xf8, !PT ;  /* 0x0000000807027812 */ /* 0x000fe200078ef802 */
[----:B------:R-:W-:Y:S01]  /*5fd0*/  IMAD.MOV.U32 R55, RZ, RZ, RZ ;  /* 0x000000ffff377224 */ /* 0x000fe200078e00ff */
[----:B------:R-:W-:Y:S01]  /*5fe0*/  LOP3.LUT R44, R44, 0x200, R6, 0xf8, !PT ;  /* 0x000002002c2c7812 */ /* 0x000fe200078ef806 */
[----:B------:R-:W4:Y:S01]  /*5ff0*/  LDCU UR60, c[0x0][0x370] ;  /* 0x00006e00ff3c77ac */ /* 0x000f220008000800 */
[----:B------:R-:W-:-:S02]  /*6000*/  LOP3.LUT R23, R3, 0x400000, R23, 0xf8, !PT ;  /* 0x0040000003177812 */ /* 0x000fc400078ef817 */
[----:B------:R-:W-:Y:S01]  /*6010*/  LOP3.LUT P0, RZ, R45, 0x40, RZ, 0xc0, !PT ;  /* 0x000000402dff7812 */ /* 0x000fe2000780c0ff */
[----:B------:R-:W4:Y:S01]  /*6020*/  LDS R0, [UR43+0x1d0] ;  /* 0x0001d02bff007984 */ /* 0x000f220008000800 */
[----:B-1----:R-:W-:Y:S01]  /*6030*/  IMAD.U32 R49, RZ, RZ, UR4 ;  /* 0x00000004ff317e24 */ /* 0x002fe2000f8e00ff */
[----:B------:R-:W-:Y:S01]  /*6040*/  UIADD3 UR4, UPT, UPT, UR43, 0x200, URZ ;  /* 0x000002002b047890 */ /* 0x000fe2000fffe0ff */
[----:B------:R-:W-:Y:S01]  /*6050*/  LOP3.LUT R44, R44, R2, RZ, 0xfc, !PT ;  /* 0x000000022c2c7212 */ /* 0x000fe200078efcff */
[----:B------:R-:W-:Y:S01]  /*6060*/  IMAD.U32 R48, RZ, RZ, UR5 ;  /* 0x00000005ff307e24 */ /* 0x000fe2000f8e00ff */
[----:B------:R-:W-:Y:S01]  /*6070*/  P2R R2, PR, RZ, 0x1 ;  /* 0x00000001ff027803 */ /* 0x000fe20000000000 */
[----:B------:R-:W1:Y:S01]  /*6080*/  LDCU UR42, c[0x0][0xb0c] ;  /* 0x00016180ff2a77ac */ /* 0x000e620008000800 */
[----:B------:R-:W-:Y:S01]  /*6090*/  LOP3.LUT R60, R60, 0x60, RZ, 0xc0, !PT ;  /* 0x000000603c3c7812 */ /* 0x000fe200078ec0ff */
[----:B------:R-:W-:Y:S01]  /*60a0*/  IMAD.U32 R52, RZ, RZ, UR4 ;  /* 0x00000004ff347e24 */ /* 0x000fe2000f8e00ff */
[----:B------:R-:W-:Y:S01]  /*60b0*/  MOV R57, RZ ;  /* 0x000000ff00397202 */ /* 0x000fe20000000f00 */
[----:B------:R-:W1:Y:S01]  /*60c0*/  LDCU UR39, c[0x0][0xb30] ;  /* 0x00016600ff2777ac */ /* 0x000e620008000800 */
[----:B------:R-:W1:Y:S01]  /*60d0*/  LDCU.64 UR54, c[0x0][0x888] ;  /* 0x00011100ff3677ac */ /* 0x000e620008000a00 */
[----:B------:R-:W1:Y:S01]  /*60e0*/  LDCU.64 UR40, c[0x0][0xb28] ;  /* 0x00016500ff2877ac */ /* 0x000e620008000a00 */
[----:B------:R-:W1:Y:S01]  /*60f0*/  LDCU.128 UR56, c[0x0][0xb10] ;  /* 0x00016200ff3877ac */ /* 0x000e620008000c00 */
[----:B------:R-:W1:Y:S01]  /*6100*/  LDCU UR53, c[0x0][0x374] ;  /* 0x00006e80ff3577ac */ /* 0x000e620008000800 */
[----:B------:R-:W-:Y:S01]  /*6110*/  UMOV UR52, URZ ;  /* 0x000000ff00347c82 */ /* 0x000fe20008000000 */
[----:B------:R-:W-:Y:S01]  /*6120*/  UMOV UR46, URZ ;  /* 0x000000ff002e7c82 */ /* 0x000fe20008000000 */
[----:B-1234-:R-:W-:-:S07]  /*6130*/  IMAD.IADD R23, R0, 0x1, R23 ;  /* 0x0000000100177824 */ /* 0x01efce00078e0217 */
.L_x_154:
[----:B------:R-:W-:Y:S02]  /*6140*/  LEA R3, R55, UR43, 0x3 ;  /* 0x0000002b37037c11 */ /* 0x000fe4000f8e18ff */
[----:B------:R-:W-:Y:S02]  /*6150*/  SHF.L.U32 R0, R57, 0x1f, RZ ;  /* 0x0000001f39007819 */ /* 0x000fe400000006ff */
[----:B-1----:R-:W-:Y:S02]  /*6160*/  LEA R4, R55, UR43, 0x4 ;  /* 0x0000002b37047c11 */ /* 0x002fe4000f8e20ff */
[----:B------:R-:W1:Y:S02]  /*6170*/  SYNCS.PHASECHK.TRANS64.TRYWAIT P0, [R3+URZ+0x120], R0 ;  /* 0x00012000030075a7 */ /* 0x000e6400080011ff */
[----:B-1----:R-:W-:Y:S05]  /*6180*/  @!P0 BRA `(.L_x_111) ;  /* 0x0000004000948947 */ /* 0x002fea0003800000 */
.L_x_223:
        /* <DEDUP_REMOVED lines=8> */
[----:B--2---:R-:W-:Y:S11]  /*6210*/  LOP3.LUT P0, RZ, R6, 0x1, RZ, 0xc0, !PT ;  /* 0x0000000106ff7812 */ /* 0x004ff6000780c0ff */
[----:B------:R-:W-:Y:S02]  /*6220*/  @!UPT UIADD3 URZ, UPT, UPT, URZ, URZ, URZ ;  /* 0x000000fffffff290 */ /* 0x000fe4000fffe0ff */
[----:B---3--:R-:W-:Y:S01]  /*6230*/  VOTEU.ANY UP1, P0 ;  /* 0x0000000000ff7886 */ /* 0x008fe20000020100 */
[----:B------:R-:W-:Y:S01]  /*6240*/  PLOP3.LUT P0, PT, PT, PT, UP1, 0x80, 0x8 ;  /* 0x000000000008781c */ /* 0x000fe20003f0f018 */
[----:B------:R-:W-:Y:S11]  /*6250*/  UP2UR UR62, UPR, URZ, 0x2 ;  /* 0x00000002ff3e7883 */ /* 0x000ff60008000000 */
[----:B------:R-:W-:Y:S01]  /*6260*/  @!UPT UIADD3 URZ, UPT, UPT, URZ, URZ, URZ ;  /* 0x000000fffffff290 */ /* 0x000fe2000fffe0ff */
[----:B-1----:R-:W-:Y:S02]  /*6270*/  @P0 SHF.R.U32.HI R0, RZ, 0x10, R5 ;  /* 0x00000010ff000819 */ /* 0x002fe40000011605 */
        /* <DEDUP_REMOVED lines=12> */
[----:B------:R-:W2:Y:S01]  /*6340*/  LDCU UR12, c[0x0][0xb20] ;  /* 0x00016400ff0c77ac */ /* 0x000ea20008000800 */
[----:B------:R-:W-:Y:S02]  /*6350*/  UIMAD.WIDE.U32 UR4, UR53, UR59, URZ ;  /* 0x0000003b350472a5 */ /* 0x000fe4000f8e00ff */
[----:B------:R-:W-:Y:S02]  /*6360*/  UIMAD.WIDE.U32 UR6, UR60, UR56, URZ ;  /* 0x000000383c0672a5 */ /* 0x000fe4000f8e00ff */
[----:B------:R-:W-:Y:S02]  /*6370*/  UISETP.NE.AND UP0, UPT, UR58, 0x1, UPT ;  /* 0x000000013a00788c */ /* 0x000fe4000bf05270 */
[----:B------:R-:W-:Y:S02]  /*6380*/  UIMAD.WIDE.U32 UR8, UR37, UR59, URZ ;  /* 0x0000003b250872a5 */ /* 0x000fe4000f8e00ff */
[----:B------:R-:W-:Y:S02]  /*6390*/  UIMAD.WIDE.U32 UR10, UR38, UR56, URZ ;  /* 0x00000038260a72a5 */ /* 0x000fe4000f8e00ff */
[----:B------:R-:W-:Y:S02]  /*63a0*/  UISETP.NE.AND UP1, UPT, UR42, 0x1, UPT ;  /* 0x000000012a00788c */ /* 0x000fe4000bf25270 */
[----:B------:R-:W-:Y:S01]  /*63b0*/  UISETP.NE.AND UP2, UPT, UR45, 0x1, UPT ;  /* 0x000000012d00788c */ /* 0x000fe2000bf45270 */
[----:B------:R-:W-:Y:S02]  /*63c0*/  UMOV UR4, UR5 ;  /* 0x0000000500047c82 */ /* 0x000fe40008000000 */
[----:B--2---:R-:W-:Y:S03]  /*63d0*/  USHF.R.U32.HI UR5, URZ, UR12, UR4 ;  /* 0x0000000cff057299 */ /* 0x004fe60008011604 */
[----:B------:R-:W-:Y:S02]  /*63e0*/  UMOV UR4, UR7 ;  /* 0x0000000700047c82 */ /* 0x000fe40008000000 */
[----:B------:R-:W-:Y:S02]  /*63f0*/  USHF.R.U32.HI UR7, URZ, UR57, UR4 ;  /* 0x00000039ff077299 */ /* 0x000fe40008011604 */
[----:B------:R-:W-:Y:S02]  /*6400*/  USEL UR4, UR53, UR5, !UP0 ;  /* 0x0000000535047287 */ /* 0x000fe4000c000000 */
[----:B------:R-:W-:Y:S01]  /*6410*/  USEL UR7, UR60, UR7, !UP1 ;  /* 0x000000073c077287 */ /* 0x000fe2000c800000 */
[----:B------:R-:W-:Y:S01]  /*6420*/  UMOV UR5, UR9 ;  /* 0x0000000900057c82 */ /* 0x000fe20008000000 */
[----:B------:R-:W-:Y:S02]  /*6430*/  UIMAD.WIDE.U32 UR8, UR4, UR40, URZ ;  /* 0x00000028040872a5 */ /* 0x000fe4000f8e00ff */
[----:B------:R-:W-:Y:S03]  /*6440*/  USHF.R.U32.HI UR6, URZ, UR12, UR5 ;  /* 0x0000000cff067299 */ /* 0x000fe60008011605 */
[----:B------:R-:W-:Y:S01]  /*6450*/  UMOV UR5, UR11 ;  /* 0x0000000b00057c82 */ /* 0x000fe20008000000 */
[----:B------:R-:W-:Y:S02]  /*6460*/  UIMAD.WIDE.U32 UR10, UR7, UR40, URZ ;  /* 0x00000028070a72a5 */ /* 0x000fe4000f8e00ff */
[----:B------:R-:W-:Y:S02]  /*6470*/  USHF.R.U32.HI UR12, URZ, UR57, UR5 ;  /* 0x00000039ff0c7299 */ /* 0x000fe40008011605 */
[----:B------:R-:W-:Y:S01]  /*6480*/  USEL UR6, UR37, UR6, !UP0 ;  /* 0x0000000625067287 */ /* 0x000fe2000c000000 */
[----:B------:R-:W-:Y:S02]  /*6490*/  UMOV UR5, UR9 ;  /* 0x0000000900057c82 */ /* 0x000fe40008000000 */
[----:B------:R-:W-:Y:S01]  /*64a0*/  UMOV UR10, UR11 ;  /* 0x0000000b000a7c82 */ /* 0x000fe20008000000 */
[----:B------:R-:W-:Y:S02]  /*64b0*/  @UP2 USHF.R.U32.HI UR4, URZ, UR41, UR5 ;  /* 0x00000029ff042299 */ /* 0x000fe40008011605 */
[----:B------:R-:W-:Y:S02]  /*64c0*/  @UP2 USHF.R.U32.HI UR7, URZ, UR41, UR10 ;  /* 0x00000029ff072299 */ /* 0x000fe4000801160a */
[----:B------:R-:W-:Y:S02]  /*64d0*/  UIMAD UR4, UR45, UR4, URZ ;  /* 0x000000042d0472a4 */ /* 0x000fe4000f8e02ff */
[----:B------:R-:W-:Y:S02]  /*64e0*/  UIMAD.WIDE.U32 UR10, UR6, UR40, URZ ;  /* 0x00000028060a72a5 */ /* 0x000fe4000f8e00ff */
[----:B------:R-:W-:Y:S02]  /*64f0*/  USEL UR5, UR38, UR12, !UP1 ;  /* 0x0000000c26057287 */ /* 0x000fe4000c800000 */
[----:B------:R-:W-:Y:S02]  /*6500*/  UIMAD UR8, UR45, UR7, URZ ;  /* 0x000000072d0872a4 */ /* 0x000fe4000f8e02ff */
[----:B------:R-:W-:Y:S03]  /*6510*/  UISETP.GE.AND UP0, UPT, UR6, UR4, UPT ;  /* 0x000000040600728c */ /* 0x000fe6000bf06270 */
[----:B------:R-:W-:Y:S01]  /*6520*/  UMOV UR4, UR11 ;  /* 0x0000000b00047c82 */ /* 0x000fe20008000000 */
[----:B------:R-:W-:Y:S02]  /*6530*/  UISETP.GE.OR UP0, UPT, UR5, UR8, UP0 ;  /* 0x000000080500728c */ /* 0x000fe40008706670 */
[----:B------:R-:W-:Y:S02]  /*6540*/  USHF.R.U32.HI UR4, URZ, UR41, UR4 ;  /* 0x00000029ff047299 */ /* 0x000fe40008011604 */
[----:B------:R-:W-:Y:S02]  /*6550*/  UIMAD.WIDE.U32 UR8, UR5, UR40, URZ ;  /* 0x00000028050872a5 */ /* 0x000fe4000f8e00ff */
[----:B------:R-:W-:Y:S02]  /*6560*/  USEL UR11, UR6, UR4, !UP2 ;  /* 0x00000004060b7287 */ /* 0x000fe4000d000000 */
[----:B------:R-:W-:Y:S02]  /*6570*/  UIADD3 UR8, UPT, UPT, -UR5, URZ, URZ ;  /* 0x000000ff05087290 */ /* 0x000fe4000fffe1ff */
[----:B------:R-:W-:Y:S01]  /*6580*/  UIADD3 UR10, UPT, UPT, -UR11, URZ, URZ ;  /* 0x000000ff0b0a7290 */ /* 0x000fe2000fffe1ff */
[----:B------:R-:W-:Y:S01]  /*6590*/  @!UP0 UMOV UR4, UR9 ;  /* 0x0000000900048c82 */ /* 0x000fe20008000000 */
[----:B------:R-:W-:Y:S02]  /*65a0*/  UIADD3 UR9, UPT, UPT, -UR6, URZ, URZ ;  /* 0x000000ff06097290 */ /* 0x000fe4000fffe1ff */
[----:B------:R-:W-:Y:S02]  /*65b0*/  @!UP0 USHF.R.U32.HI UR4, URZ, UR41, UR4 ;  /* 0x00000029ff048299 */ /* 0x000fe40008011604 */
[----:B------:R-:W-:Y:S02]  /*65c0*/  UIMAD UR10, UR45, UR10, UR6 ;  /* 0x0000000a2d0a72a4 */ /* 0x000fe4000f8e0206 */
[----:B------:R-:W-:Y:S04]  /*65d0*/  @!UP0 USEL UR4, UR5, UR4, !UP2 ;  /* 0x0000000405048287 */ /* 0x000fe8000d000000 */
[----:B------:R-:W-:Y:S02]  /*65e0*/  @!UP0 UIMAD UR10, UR7, UR10, UR4 ;  /* 0x0000000a070a82a4 */ /* 0x000fe4000f8e0204 */
[----:B------:R-:W-:Y:S02]  /*65f0*/  @!UP0 UIADD3 UR11, UPT, UPT, UR11, -UR4, URZ ;  /* 0x800000040b0b8290 */ /* 0x000fe4000fffe0ff */
[----:B------:R-:W-:Y:S02]  /*6600*/  UIMAD UR7, UR42, UR8, UR38 ;  /* 0x000000082a0772a4 */ /* 0x000fe4000f8e0226 */
[----:B------:R-:W-:Y:S02]  /*6610*/  @!UP0 UIMAD UR6, UR11, UR45, UR5 ;  /* 0x0000002d0b0682a4 */ /* 0x000fe4000f8e0205 */
[----:B------:R-:W-:Y:S01]  /*6620*/  UIMAD UR4, UR58, UR9, UR37 ;  /* 0x000000093a0472a4 */ /* 0x000fe2000f8e0225 */
[----:B------:R-:W-:Y:S02]  /*6630*/  @!UP0 UMOV UR5, UR10 ;  /* 0x0000000a00058c82 */ /* 0x000fe40008000000 */
[----:B------:R-:W-:Y:S02]  /*6640*/  UIMAD UR38, UR5, UR42, UR7 ;  /* 0x0000002a052672a4 */ /* 0x000fe4000f8e0207 */
[----:B------:R-:W-:Y:S11]  /*6650*/  UIMAD UR37, UR6, UR58, UR4 ;  /* 0x0000003a062572a4 */ /* 0x000ff6000f8e0204 */
[----:B------:R-:W-:Y:S01]  /*6660*/  @!UPT UIADD3 URZ, UPT, UPT, URZ, URZ, URZ ;  /* 0x000000fffffff290 */ /* 0x000fe2000fffe0ff */
.L_x_112:
[----:B------:R-:W-:Y:S01]  /*6670*/  UISETP.NE.AND UP0, UPT, UR39, 0x1, UPT ;  /* 0x000000012700788c */ /* 0x000fe2000bf05270 */
[----:B------:R-:W-:Y:S01]  /*6680*/  LOP3.LUT P0, RZ, R52, 0x90, RZ, 0xc0, !PT ;  /* 0x0000009034ff7812 */ /* 0x000fe2000780c0ff */
[----:B------:R-:W-:Y:S01]  /*6690*/  USHF.L.U32 UR50, UR31, 0x6, URZ ;  /* 0x000000061f327899 */ /* 0x000fe200080006ff */
[----:B------:R-:W-:Y:S01]  /*66a0*/  BSSY.RECONVERGENT B6, `(.L_x_113) ;  /* 0x0000034000067945 */ /* 0x000fe20003800200 */
[----:B------:R-:W-:Y:S01]  /*66b0*/  USHF.L.U32 UR49, UR30, 0x7, URZ ;  /* 0x000000071e317899 */ /* 0x000fe200080006ff */
[----:B------:R-:W-:Y:S06]  /*66c0*/  IADD3 R55, PT, PT, R55, 0x1, RZ ;  /* 0x0000000137377810 */ /* 0x000fec0007ffe0ff */
[----:B------:R-:W2:Y:S01]  /*66d0*/  @!UP0 LDCU.128 UR12, c[0x0][0xb10] ;  /* 0x00016200ff0c87ac */ /* 0x000ea20008000c00 */
[----:B------:R-:W3:Y:S01]  /*66e0*/  @!UP0 LDCU UR5, c[0x0][0xb0c] ;  /* 0x00016180ff0587ac */ /* 0x000ee20008000800 */
[----:B------:R-:W4:Y:S01]  /*66f0*/  @!UP0 LDCU UR10, c[0x0][0xb20] ;  /* 0x00016400ff0a87ac */ /* 0x000f220008000800 */
[----:B--2---:R-:W-:Y:S02]  /*6700*/  UIMAD.WIDE.U32 UR8, UR38, UR12, URZ ;  /* 0x0000000c260872a5 */ /* 0x004fe4000f8e00ff */
[----:B------:R-:W-:Y:S02]  /*6710*/  UIMAD.WIDE.U32 UR6, UR37, UR15, URZ ;  /* 0x0000000f250672a5 */ /* 0x000fe4000f8e00ff */
[----:B------:R-:W-:Y:S03]  /*6720*/  @!UP0 UISETP.NE.AND UP1, UPT, UR14, 0x1, UPT ;  /* 0x000000010e00888c */ /* 0x000fe6000bf25270 */
[----:B------:R-:W-:Y:S01]  /*6730*/  @!UP0 UMOV UR4, UR9 ;  /* 0x0000000900048c82 */ /* 0x000fe20008000000 */
[----:B---3--:R-:W-:Y:S02]  /*6740*/  @!UP0 UISETP.NE.AND UP2, UPT, UR5, 0x1, UPT ;  /* 0x000000010500888c */ /* 0x008fe4000bf45270 */
[----:B------:R-:W-:Y:S01]  /*6750*/  @!UP0 USHF.R.U32.HI UR4, URZ, UR13, UR4 ;  /* 0x0000000dff048299 */ /* 0x000fe20008011604 */
[----:B------:R-:W-:Y:S02]  /*6760*/  @!UP0 UMOV UR6, UR7 ;  /* 0x0000000700068c82 */ /* 0x000fe40008000000 */
[----:B----4-:R-:W-:Y:S02]  /*6770*/  @!UP0 USHF.R.U32.HI UR6, URZ, UR10, UR6 ;  /* 0x0000000aff068299 */ /* 0x010fe40008011606 */
[----:B------:R-:W-:Y:S02]  /*6780*/  @!UP0 USEL UR7, UR38, UR4, !UP2 ;  /* 0x0000000426078287 */ /* 0x000fe4000d000000 */
[----:B------:R-:W-:Y:S04]  /*6790*/  @!UP0 USEL UR6, UR37, UR6, !UP1 ;  /* 0x0000000625068287 */ /* 0x000fe8000c800000 */
[----:B------:R-:W-:Y:S02]  /*67a0*/  @!UP0 UIADD3 UR4, UPT, UPT, -UR7, UR6, URZ ;  /* 0x0000000607048290 */ /* 0x000fe4000fffe1ff */
[----:B------:R-:W-:Y:S02]  /*67b0*/  @!UP0 UIADD3 UR6, UPT, UPT, UR7, -UR6, URZ ;  /* 0x8000000607068290 */ /* 0x000fe4000fffe0ff */
[----:B------:R-:W-:Y:S02]  /*67c0*/  @!UP0 UIMAD UR38, UR4, UR5, UR38 ;  /* 0x00000005042682a4 */ /* 0x000fe4000f8e0226 */
[----:B------:R-:W-:Y:S01]  /*67d0*/  @!UP0 UIMAD UR37, UR6, UR14, UR37 ;  /* 0x0000000e062582a4 */ /* 0x000fe2000f8e0225 */
[----:B------:R-:W-:Y:S11]  /*67e0*/  @!P0 BRA `(.L_x_114) ;  /* 0x00000000007c8947 */ /* 0x000ff60003800000 */
[----:B------:R-:W2:Y:S01]  /*67f0*/  LDCU.64 UR8, c[0x4][0x80] ;  /* 0x01001000ff0877ac */ /* 0x000ea20008000a00 */
[----:B------:R-:W-:Y:S01]  /*6800*/  MOV R2, 0x0 ;  /* 0x0000000000027802 */ /* 0x000fe20000000f00 */
[----:B------:R-:W-:Y:S02]  /*6810*/  HFMA2 R12, -RZ, RZ, 0, 5.9604644775390625e-08 ;  /* 0x00000001ff0c7431 */ /* 0x000fe400000001ff */
[----:B------:R-:W-:Y:S01]  /*6820*/  IMAD.MOV.U32 R8, RZ, RZ, 0x70 ;  /* 0x00000070ff087424 */ /* 0x000fe200078e00ff */
[----:B------:R3:W4:Y:S01]  /*6830*/  LDC.64 R14, c[0x4][R2] ;  /* 0x01000000020e7b82 */ /* 0x0007220000000a00 */
[----:B------:R-:W1:Y:S01]  /*6840*/  LDCU.64 UR6, c[0x4][0x88] ;  /* 0x01001100ff0677ac */ /* 0x000e620008000a00 */
[----:B------:R-:W-:Y:S01]  /*6850*/  IMAD.MOV.U32 R13, RZ, RZ, RZ ;  /* 0x000000ffff0d7224 */ /* 0x000fe200078e00ff */
[----:B------:R-:W1:Y:S01]  /*6860*/  LDCU.64 UR4, c[0x4][0x8] ;  /* 0x01000100ff0477ac */ /* 0x000e620008000a00 */
[----:B--2---:R-:W-:Y:S01]  /*6870*/  MOV R5, UR9 ;  /* 0x0000000900057c02 */ /* 0x004fe20008000f00 */
[----:B------:R-:W-:Y:S01]  /*6880*/  IMAD.U32 R4, RZ, RZ, UR8 ;  /* 0x00000008ff047e24 */ /* 0x000fe2000f8e00ff */
[----:B-1----:R-:W-:Y:S01]  /*6890*/  MOV R7, UR7 ;  /* 0x0000000700077c02 */ /* 0x002fe20008000f00 */
[----:B------:R-:W-:Y:S01]  /*68a0*/  IMAD.U32 R6, RZ, RZ, UR6 ;  /* 0x00000006ff067e24 */ /* 0x000fe2000f8e00ff */
[----:B------:R-:W-:Y:S01]  /*68b0*/  MOV R11, UR5 ;  /* 0x00000005000b7c02 */ /* 0x000fe20008000f00 */
[----:B------:R-:W-:Y:S02]  /*68c0*/  IMAD.U32 R10, RZ, RZ, UR4 ;  /* 0x00000004ff0a7e24 */ /* 0x000fe4000f8e00ff */
[----:B------:R-:W-:Y:S07]  /*68d0*/  LEPC R20, `(.L_x_115) ;  /* 0x000000001014794e */ /* 0x000fee0000000000 */
[----:B---345:R-:W-:Y:S05]  /*68e0*/  CALL.ABS.NOINC R14 ;  /* 0x000000000e007343 */ /* 0x038fea0003c00000 */
.L_x_115:
[----:B------:R-:W1:Y:S01]  /*68f0*/  LDCU.64 UR8, c[0x4][0x80] ;  /* 0x01001000ff0877ac */ /* 0x000e620008000a00 */
[----:B------:R-:W2:Y:S01]  /*6900*/  LDC.64 R2, c[0x4][R2] ;  /* 0x0100000002027b82 */ /* 0x000ea20000000a00 */
[----:B------:R-:W-:Y:S02]  /*6910*/  HFMA2 R12, -RZ, RZ, 0, 5.9604644775390625e-08 ;  /* 0x00000001ff0c7431 */ /* 0x000fe400000001ff */
[----:B------:R-:W-:Y:S02]  /*6920*/  IMAD.MOV.U32 R8, RZ, RZ, 0x70 ;  /* 0x00000070ff087424 */ /* 0x000fe400078e00ff */
[----:B------:R-:W-:Y:S01]  /*6930*/  IMAD.MOV.U32 R13, RZ, RZ, RZ ;  /* 0x000000ffff0d7224 */ /* 0x000fe200078e00ff */
[----:B------:R-:W3:Y:S01]  /*6940*/  LDCU.64 UR6, c[0x4][0x88] ;  /* 0x01001100ff0677ac */ /* 0x000ee20008000a00 */
[----:B------:R-:W4:Y:S01]  /*6950*/  LDCU.64 UR4, c[0x4][0x8] ;  /* 0x01000100ff0477ac */ /* 0x000f220008000a00 */
[----:B-1----:R-:W-:Y:S02]  /*6960*/  MOV R4, UR8 ;  /* 0x0000000800047c02 */ /* 0x002fe40008000f00 */
[----:B------:R-:W-:Y:S02]  /*6970*/  MOV R5, UR9 ;  /* 0x0000000900057c02 */ /* 0x000fe40008000f00 */
[----:B---3--:R-:W-:Y:S01]  /*6980*/  MOV R7, UR7 ;  /* 0x0000000700077c02 */ /* 0x008fe20008000f00 */
[----:B------:R-:W-:Y:S01]  /*6990*/  IMAD.U32 R6, RZ, RZ, UR6 ;  /* 0x00000006ff067e24 */ /* 0x000fe2000f8e00ff */
[----:B----4-:R-:W-:Y:S01]  /*69a0*/  MOV R11, UR5 ;  /* 0x00000005000b7c02 */ /* 0x010fe20008000f00 */
[----:B------:R-:W-:Y:S02]  /*69b0*/  IMAD.U32 R10, RZ, RZ, UR4 ;  /* 0x00000004ff0a7e24 */ /* 0x000fe4000f8e00ff */
[----:B------:R-:W-:Y:S07]  /*69c0*/  LEPC R20, `(.L_x_114) ;  /* 0x000000001014794e */ /* 0x000fee0000000000 */
[----:B--2---:R-:W-:Y:S05]  /*69d0*/  CALL.ABS.NOINC R2 ;  /* 0x0000000002007343 */ /* 0x004fea0003c00000 */
.L_x_114:
[----:B------:R-:W-:Y:S05]  /*69e0*/  BSYNC.RECONVERGENT B6 ;  /* 0x0000000000067941 */ /* 0x000fea0003800200 */
.L_x_113:
[----:B------:R-:W-:Y:S02]  /*69f0*/  R2UR UR6, R51 ;  /* 0x00000000330672ca */ /* 0x000fe400000e0000 */
[----:B------:R-:W-:Y:S02]  /*6a00*/  R2UR UR5, R49 ;  /* 0x00000000310572ca */ /* 0x000fe400000e0000 */
[----:B------:R-:W-:Y:S02]  /*6a10*/  R2UR UR4, R48 ;  /* 0x00000000300472ca */ /* 0x000fe400000e0000 */
[----:B------:R-:W-:Y:S02]  /*6a20*/  ISETP.NE.U32.AND P4, PT, R42, RZ, PT ;  /* 0x000000ff2a00720c */ /* 0x000fe40003f85070 */
[----:B------:R-:W-:Y:S02]  /*6a30*/  ISETP.NE.U32.AND P2, PT, RZ, UR54, PT ;  /* 0x00000036ff007c0c */ /* 0x000fe4000bf45070 */
[----:B------:R-:W-:Y:S02]  /*6a40*/  ISETP.NE.AND.EX P4, PT, R43, RZ, PT, P4 ;  /* 0x000000ff2b00720c */ /* 0x000fe40003f85340 */
[----:B------:R-:W-:Y:S01]  /*6a50*/  ISETP.NE.AND.EX P2, PT, RZ, UR55, PT, P2 ;  /* 0x00000037ff007c0c */ /* 0x000fe2000bf45320 */
[----:B------:R-:W-:Y:S02]  /*6a60*/  UISETP.NE.AND UP2, UPT, UR6, URZ, UPT ;  /* 0x000000ff0600728c */ /* 0x000fe4000bf45270 */
[----:B------:R-:W-:Y:S04]  /*6a70*/  UISETP.NE.U32.AND UP0, UPT, UR5, URZ, UPT ;  /* 0x000000ff0500728c */ /* 0x000fe8000bf05070 */
[----:B------:R-:W-:Y:S01]  /*6a80*/  UISETP.NE.AND.EX UP1, UPT, UR4, URZ, UPT, UP0 ;  /* 0x000000ff0400728c */ /* 0x000fe2000bf25300 */
[----:B------:R-:W-:Y:S01]  /*6a90*/  PLOP3.LUT P1, PT, PT, PT, UP2, 0x80, 0x8 ;  /* 0x000000000008781c */ /* 0x000fe20003f2f028 */
[----:B------:R-:W-:Y:S03]  /*6aa0*/  UPLOP3.LUT UP0, UPT, UPT, UPT, UPT, 0x40, 0x4 ;  /* 0x000000000004789c */ /* 0x000fe60003f0e870 */
[----:B------:R-:W-:Y:S06]  /*6ab0*/  @UP2 UPLOP3.LUT UP0, UPT, UPT, UPT, UP1, 0x80, 0x8 ;  /* 0x000000000008289c */ /* 0x000fec0003f0f010 */
[----:B------:R-:W-:Y:S01]  /*6ac0*/  PLOP3.LUT P0, PT, PT, PT, UP0, 0x80, 0x8 ;  /* 0x000000000008781c */ /* 0x000fe20003f0f008 */
[----:B------:R-:W-:Y:S01]  /*6ad0*/  @!UPT UIADD3 URZ, UPT, UPT, URZ, URZ, URZ ;  /* 0x000000fffffff290 */ /* 0x000fe2000fffe0ff */
[----:B------:R-:W-:Y:S11]  /*6ae0*/  BRA.U !UP1, `(.L_x_116) ;  /* 0x0000000109407547 */ /* 0x000ff6000b800000 */
[----:B------:R-:W-:Y:S01]  /*6af0*/  UISETP.NE.U32.AND UP0, UPT, UR54, URZ, UPT ;  /* 0x000000ff3600728c */ /* 0x000fe2000bf05070 */
[----:B------:R-:W-:Y:S01]  /*6b00*/  R2UR UR6, R49 ;  /* 0x00000000310672ca */ /* 0x000fe200000e0000 */
[----:B------:R-:W2:Y:S01]  /*6b10*/  LDCU.64 UR8, c[0x0][0x358] ;  /* 0x00006b00ff0877ac */ /* 0x000ea20008000a00 */
[----:B------:R-:W-:Y:S02]  /*6b20*/  HFMA2 R46, -RZ, RZ, 0, 5.9604644775390625e-08 ;  /* 0x00000001ff2e7431 */ /* 0x000fe400000001ff */
[----:B-1----:R-:W-:Y:S01]  /*6b30*/  IMAD.MOV.U32 R0, RZ, RZ, 0x1 ;  /* 0x00000001ff007424 */ /* 0x002fe200078e00ff */
[----:B------:R-:W-:Y:S06]  /*6b40*/  UISETP.NE.AND.EX UP0, UPT, UR55, URZ, UPT, UP0 ;  /* 0x000000ff3700728c */ /* 0x000fec000bf05300 */
[----:B------:R-:W-:Y:S05]  /*6b50*/  PLOP3.LUT P3, PT, PT, PT, UP0, 0x80, 0x8 ;  /* 0x000000000008781c */ /* 0x000fea0003f6f008 */
[----:B------:R-:W1:Y:S01]  /*6b60*/  @UP0 LDCU.64 UR4, c[0x0][0x888] ;  /* 0x00011100ff0407ac */ /* 0x000e620008000a00 */
[----:B------:R-:W-:Y:S07]  /*6b70*/  @UP0 UIMAD UR6, UR36, UR6, URZ ;  /* 0x00000006240602a4 */ /* 0x000fee000f8e02ff */
[----:B------:R-:W-:Y:S01]  /*6b80*/  @!P3 PRMT R46, R0, 0x7610, R46 ;  /* 0x00007610002eb816 */ /* 0x000fe2000000002e */
[----:B-1----:R-:W-:Y:S06]  /*6b90*/  @UP0 UIMAD.WIDE UR4, UR6, 0x4, UR4 ;  /* 0x00000004060408a5 */ /* 0x002fec000f8e0204 */
[----:B------:R-:W-:Y:S02]  /*6ba0*/  IMAD.U32 R2, RZ, RZ, UR4 ;  /* 0x00000004ff027e24 */ /* 0x000fe4000f8e00ff */
[----:B------:R-:W-:Y:S03]  /*6bb0*/  IMAD.U32 R3, RZ, RZ, UR5 ;  /* 0x00000005ff037e24 */ /* 0x000fe6000f8e00ff */
[----:B------:R-:W1:Y:S02]  /*6bc0*/  @!UP0 LDCU UR4, c[0x0][0x880] ;  /* 0x00011000ff0487ac */ /* 0x000e640008000800 */
[----:B--2--5:R2:W5:Y:S02]  /*6bd0*/  @P3 LDG.E R27, desc[UR8][R2.64] ;  /* 0x00000008021b3981 */ /* 0x024564000c1e1900 */
[----:B-12---:R-:W-:Y:S02]  /*6be0*/  @!P3 MOV R27, UR4 ;  /* 0x00000004001bbc02 */ /* 0x006fe40008000f00 */
.L_x_116:
[----:B------:R-:W-:Y:S05]  /*6bf0*/  @!P4 BRA `(.L_x_117) ;  /* 0x000000000024c947 */ /* 0x000fea0003800000 */
[----:B------:R-:W-:Y:S01]  /*6c00*/  ISETP.NE.U32.AND P3, PT, R40, RZ, PT ;  /* 0x000000ff2800720c */ /* 0x000fe20003f65070 */
[----:B------:R-:W2:Y:S03]  /*6c10*/  LDCU.64 UR4, c[0x0][0x358] ;  /* 0x00006b00ff0477ac */ /* 0x000ea60008000a00 */
[----:B------:R-:W-:Y:S11]  /*6c20*/  ISETP.NE.AND.EX P3, PT, R41, RZ, PT, P3 ;  /* 0x000000ff2900720c */ /* 0x000ff60003f65330 */
[----:B------:R-:W-:Y:S02]  /*6c30*/  @!UPT UIADD3 URZ, UPT, UPT, URZ, URZ, URZ ;  /* 0x000000fffffff290 */ /* 0x000fe4000fffe0ff */
[----:B------:R-:W3:Y:S01]  /*6c40*/  @P3 LDC.64 R2, c[0x0][0x8a8] ;  /* 0x00022a00ff023b82 */ /* 0x000ee20000000a00 */
[----:B-1----:R-:W-:Y:S04]  /*6c50*/  @P3 IMAD R0, R42, UR36, RZ ;  /* 0x000000242a003c24 */ /* 0x002fe8000f8e02ff */
[----:B---3--:R-:W-:Y:S05]  /*6c60*/  @P3 IMAD.WIDE R2, R0, 0x4, R2 ;  /* 0x0000000400023825 */ /* 0x008fea00078e0202 */
[----:B--2--5:R2:W5:Y:S02]  /*6c70*/  @P3 LDG.E R24, desc[UR4][R2.64] ;  /* 0x0000000402183981 */ /* 0x024564000c1e1900 */
[----:B--2---:R-:W3:Y:S02]  /*6c80*/  @!P3 LDC R24, c[0x0][0x8a0] ;  /* 0x00022800ff18bb82 */ /* 0x004ee40000000800 */
.L_x_117:
[----:B-----5:R-:W-:Y:S01]  /*6c90*/  FSETP.NEU.AND P3, PT, R27, RZ, PT ;  /* 0x000000ff1b00720b */ /* 0x020fe20003f6d000 */
[----:B------:R-:W-:Y:S01]  /*6ca0*/  IMAD.SHL.U32 R56, R44, 0x2, RZ ;  /* 0x000000022c387824 */ /* 0x000fe200078e00ff */
[----:B------:R-:W-:Y:S01]  /*6cb0*/  SEL R3, RZ, 0xffffffff, P2 ;  /* 0xffffffffff037807 */ /* 0x000fe20001000000 */
[----:B------:R-:W-:Y:S01]  /*6cc0*/  BSSY B1, `(.L_x_118) ;  /* 0x0000034000017945 */ /* 0x000fe20003800000 */
[----:B------:R-:W-:Y:S01]  /*6cd0*/  @P1 LOP3.LUT P2, RZ, R46, 0xff, RZ, 0xc0, !PT ;  /* 0x000000ff2eff1812 */ /* 0x000fe2000784c0ff */
[----:B------:R-:W-:Y:S01]  /*6ce0*/  IMAD.MOV.U32 R63, RZ, RZ, 0x1 ;  /* 0x00000001ff3f7424 */ /* 0x000fe200078e00ff */
[----:B-1----:R-:W-:Y:S01]  /*6cf0*/  @P1 SEL R0, RZ, 0xffffffff, P3 ;  /* 0xffffffffff001807 */ /* 0x002fe20001800000 */
[C---:B------:R-:W-:Y:S01]  /*6d00*/  IMAD R25, R22.reuse, 0x40, R23 ;  /* 0x0000004016197824 */ /* 0x040fe200078e0217 */
[----:B------:R-:W-:Y:S01]  /*6d10*/  LOP3.LUT R59, R59, 0x1, RZ, 0x3c, !PT ;  /* 0x000000013b3b7812 */ /* 0x000fe200078e3cff */
[----:B------:R-:W-:Y:S01]  /*6d20*/  IMAD.MOV.U32 R26, RZ, RZ, RZ ;  /* 0x000000ffff1a7224 */ /* 0x000fe200078e00ff */
[C---:B------:R-:W-:Y:S02]  /*6d30*/  @P0 SEL R0, R3.reuse, R0, !P2 ;  /* 0x0000000003000207 */ /* 0x040fe40005000000 */
[----:B------:R-:W-:Y:S02]  /*6d40*/  CS2R R38, SRZ ;  /* 0x0000000000267805 */ /* 0x000fe4000001ff00 */
[----:B------:R-:W-:Y:S02]  /*6d50*/  LEA R53, R22, UR43, 0x3 ;  /* 0x0000002b16357c11 */ /* 0x000fe4000f8e18ff */
[----:B------:R-:W-:Y:S02]  /*6d60*/  CS2R R36, SRZ ;  /* 0x0000000000247805 */ /* 0x000fe4000001ff00 */
[----:B------:R-:W-:Y:S02]  /*6d70*/  @P1 LOP3.LUT R0, R0, 0x1, RZ, 0xc0, !PT ;  /* 0x0000000100001812 */ /* 0x000fe400078ec0ff */
[----:B------:R-:W-:Y:S02]  /*6d80*/  CS2R R30, SRZ ;  /* 0x00000000001e7805 */ /* 0x000fe4000001ff00 */
[----:B------:R-:W-:Y:S02]  /*6d90*/  PLOP3.LUT P2, PT, PT, PT, UP1, 0x80, 0x8 ;  /* 0x000000000008781c */ /* 0x000fe40003f4f018 */
[----:B------:R-:W-:Y:S02]  /*6da0*/  CS2R R28, SRZ ;  /* 0x00000000001c7805 */ /* 0x000fe4000001ff00 */
[----:B------:R-:W-:Y:S01]  /*6db0*/  ISETP.NE.U32.OR P6, PT, R0, 0x1, !P1 ;  /* 0x000000010000780c */ /* 0x000fe20004fc5470 */
[----:B------:R-:W-:Y:S01]  /*6dc0*/  VIADD R62, R56, UR43 ;  /* 0x0000002b383e7c36 */ /* 0x000fe20008000000 */
[----:B------:R-:W-:Y:S02]  /*6dd0*/  LOP3.LUT P4, R54, R46, 0xff, RZ, 0xc0, !PT ;  /* 0x000000ff2e367812 */ /* 0x000fe4000788c0ff */
[----:B------:R-:W-:Y:S02]  /*6de0*/  SEL R2, RZ, 0xffffffff, P3 ;  /* 0xffffffffff027807 */ /* 0x000fe40001800000 */
[----:B------:R-:W-:Y:S03]  /*6df0*/  P2R R61, PR, RZ, 0x40 ;  /* 0x00000040ff3d7803 */ /* 0x000fe60000000000 */
[----:B------:R-:W-:Y:S04]  /*6e00*/  @P2 SEL R2, R3, R2, !P4 ;  /* 0x0000000203022207 */ /* 0x000fe80006000000 */
[----:B------:R-:W-:Y:S02]  /*6e10*/  @P6 SHF.L.U32 R0, R59, 0x1f, RZ ;  /* 0x0000001f3b006819 */ /* 0x000fe400000006ff */
[----:B------:R-:W-:Y:S02]  /*6e20*/  LOP3.LUT R2, R2, 0x1, RZ, 0xc0, !PT ;  /* 0x0000000102027812 */ /* 0x000fe400078ec0ff */
[----:B------:R1:W2:Y:S02]  /*6e30*/  @P6 SYNCS.PHASECHK.TRANS64.TRYWAIT P1, [UR43+0xd0], R0 ;  /* 0x0000d000ff0065a7 */ /* 0x0002a4000802112b */
[----:B------:R-:W-:Y:S04]  /*6e40*/  ISETP.NE.U32.AND P5, PT, R2, 0x1, PT ;  /* 0x000000010200780c */ /* 0x000fe80003fa5070 */
[----:B------:R-:W-:Y:S02]  /*6e50*/  P2R R64, PR, RZ, 0x20 ;  /* 0x00000020ff407803 */ /* 0x000fe40000000000 */
[----:B-1----:R-:W-:Y:S04]  /*6e60*/  SHF.L.U32 R0, R58, 0x1f, RZ ;  /* 0x0000001f3a007819 */ /* 0x002fe800000006ff */
[----:B------:R1:W4:Y:S01]  /*6e70*/  SYNCS.PHASECHK.TRANS64.TRYWAIT P0, [R53+URZ+0x140], R0 ;  /* 0x00014000350075a7 */ /* 0x00032200080011ff */
[----:B--2---:R-:W-:Y:S01]  /*6e80*/  @P6 SEL R63, RZ, 0x1, !P1 ;  /* 0x00000001ff3f6807 */ /* 0x004fe20004800000 */
[----:B-1----:R-:W-:Y:S06]  /*6e90*/  @!P6 BRA `(.L_x_119) ;  /* 0x000000000058e947 */ /* 0x002fec0003800000 */
[C---:B------:R-:W-:Y:S01]  /*6ea0*/  VIADD R2, R62.reuse, 0x200 ;  /* 0x000002003e027836 */ /* 0x040fe20000000000 */
[----:B------:R-:W-:Y:S01]  /*6eb0*/  LOP3.LUT P6, RZ, R45, 0x40, RZ, 0xc0, !PT ;  /* 0x000000402dff7812 */ /* 0x000fe200078cc0ff */
[----:B------:R-:W-:Y:S01]  /*6ec0*/  BSSY B0, `(.L_x_120) ;  /* 0x000000e000007945 */ /* 0x000fe20003800000 */
[----:B------:R-:W-:Y:S01]  /*6ed0*/  ISETP.NE.AND P2, PT, R63, RZ, PT ;  /* 0x000000ff3f00720c */ /* 0x000fe20003f45270 */
[----:B------:R-:W-:Y:S01]  /*6ee0*/  @P5 VIADD R4, R62, 0x210 ;  /* 0x000002103e045836 */ /* 0x000fe20000000000 */
[----:B------:R-:W-:Y:S01]  /*6ef0*/  PLOP3.LUT P1, PT, PT, PT, PT, 0x8, 0x80 ;  /* 0x000000000080781c */ /* 0x000fe20003f2e170 */
[----:B------:R-:W-:Y:S01]  /*6f00*/  IMAD.MOV.U32 R39, RZ, RZ, RZ ;  /* 0x000000ffff277224 */ /* 0x000fe200078e00ff */
[----:B------:R-:W-:Y:S02]  /*6f10*/  @P5 PLOP3.LUT P1, PT, P6, PT, PT, 0x80, 0x8 ;  /* 0x000000000008581c */ /* 0x000fe4000372f070 */
[----:B------:R-:W-:Y:S02]  /*6f20*/  CS2R R36, SRZ ;  /* 0x0000000000247805 */ /* 0x000fe4000001ff00 */
[----:B------:R-:W-:Y:S02]  /*6f30*/  CS2R R30, SRZ ;  /* 0x00000000001e7805 */ /* 0x000fe4000001ff00 */
[----:B------:R-:W-:Y:S07]  /*6f40*/  CS2R R28, SRZ ;  /* 0x00000000001c7805 */ /* 0x000fee000001ff00 */
[----:B------:R-:W-:Y:S01]  /*6f50*/  @P1 VIADD R4, R2, 0xfffffff0 ;  /* 0xfffffff002041836 */ /* 0x000fe20000000000 */
[----:B------:R-:W-:Y:S06]  /*6f60*/  @P2 BRA `(.L_x_121) ;  /* 0x00000000000c2947 */ /* 0x000fec0003800000 */
[----:B------:R-:W-:Y:S04]  /*6f70*/  SHF.L.U32 R3, R59, 0x1f, RZ ;  /* 0x0000001f3b037819 */ /* 0x000fe800000006ff */
[----:B------:R-:W1:Y:S02]  /*6f80*/  SYNCS.PHASECHK.TRANS64.TRYWAIT P1, [UR43+0xd0], R3 ;  /* 0x0000d003ff0075a7 */ /* 0x000e64000802112b */
[----:B-1----:R-:W-:Y:S05]  /*6f90*/  @!P1 BRA `(.L_x_122) ;  /* 0x0000003400249947 */ /* 0x002fea0003800000 */
.L_x_121:
[----:B------:R-:W-:Y:S05]  /*6fa0*/  BSYNC B0 ;  /* 0x0000000000007941 */ /* 0x000fea0003800000 */
.L_x_120:
[----:B------:R-:W-:Y:S01]  /*6fb0*/  ISETP.NE.AND P1, PT, R64, RZ, PT ;  /* 0x000000ff4000720c */ /* 0x000fe20003f25270 */
[----:B------:R-:W-:Y:S11]  /*6fc0*/  HFMA2 R26, -RZ, RZ, 0, 5.9604644775390625e-08 ;  /* 0x00000001ff1a7431 */ /* 0x000ff600000001ff */
[----:B------:R-:W-:Y:S01]  /*6fd0*/  @!UPT UIADD3 URZ, UPT, UPT, URZ, URZ, URZ ;  /* 0x000000fffffff290 */ /* 0x000fe2000fffe0ff */
[----:B------:R2:W1:Y:S04]  /*6fe0*/  @P1 LDS.128 R36, [R4] ;  /* 0x0000000004241984 */ /* 0x0004680000000c00 */
[----:B------:R2:W1:Y:S02]  /*6ff0*/  @P1 LDS.128 R28, [R56+UR43+0x200] ;  /* 0x0002002b381c1984 */ /* 0x0004640008000c00 */
.L_x_119:
[----:B------:R-:W-:Y:S05]  /*7000*/  BSYNC B1 ;  /* 0x0000000000017941 */ /* 0x000fea0003800000 */
.L_x_118:
[----:B-1----:R-:W-:Y:S04]  /*7010*/  SHF.R.U32.HI R2, RZ, 0x15, R25 ;  /* 0x00000015ff027819 */ /* 0x002fe80000011619 */
[----:B------:R-:W-:Y:S01]  /*7020*/  LOP3.LUT P1, RZ, R2, 0x3, R47, 0x48, !PT ;  /* 0x0000000302ff7812 */ /* 0x000fe2000782482f */
[----:B------:R-:W-:Y:S01]  /*7030*/  @!UPT UIADD3 URZ, UPT, UPT, URZ, URZ, URZ ;  /* 0x000000fffffff290 */ /* 0x000fe2000fffe0ff */
[----:B----4-:R-:W-:Y:S11]  /*7040*/  @P0 BRA `(.L_x_123) ;  /* 0x0000000000080947 */ /* 0x010ff60003800000 */
[----:B------:R-:W1:Y:S02]  /*7050*/  SYNCS.PHASECHK.TRANS64.TRYWAIT P0, [R53+URZ+0x140], R0 ;  /* 0x00014000350075a7 */ /* 0x000e6400080011ff */
[----:B-1----:R-:W-:Y:S05]  /*7060*/  @!P0 BRA `(.L_x_124) ;  /* 0x0000003400088947 */ /* 0x002fea0003800000 */
.L_x_123:
[----:B------:R-:W-:Y:S05]  /*7070*/  @!P1 BRA `(.L_x_125) ;  /* 0x0000000000409947 */ /* 0x000fea0003800000 */
[----:B------:R-:W4:Y:S01]  /*7080*/  LDCU.64 UR8, c[0x4][0x70] ;  /* 0x01000e00ff0877ac */ /* 0x000f220008000a00 */
[----:B------:R-:W-:Y:S01]  /*7090*/  MOV R3, 0x0 ;  /* 0x0000000000037802 */ /* 0x000fe20000000f00 */
[----:B------:R-:W-:Y:S02]  /*70a0*/  HFMA2 R12, -RZ, RZ, 0, 5.9604644775390625e-08 ;  /* 0x00000001ff0c7431 */ /* 0x000fe400000001ff */
[----:B------:R-:W-:Y:S02]  /*70b0*/  IMAD.MOV.U32 R8, RZ, RZ, 0x192 ;  /* 0x00000192ff087424 */ /* 0x000fe400078e00ff */
[----:B------:R-:W-:Y:S01]  /*70c0*/  IMAD.MOV.U32 R13, RZ, RZ, RZ ;  /* 0x000000ffff0d7224 */ /* 0x000fe200078e00ff */
[----:B------:R-:W5:Y:S01]  /*70d0*/  LDCU.64 UR6, c[0x4][0x78] ;  /* 0x01000f00ff0677ac */ /* 0x000f620008000a00 */
[----:B------:R-:W1:Y:S01]  /*70e0*/  LDC.64 R2, c[0x4][R3] ;  /* 0x0100000003027b82 */ /* 0x000e620000000a00 */
[----:B------:R-:W3:Y:S01]  /*70f0*/  LDCU.64 UR4, c[0x4][0x10] ;  /* 0x01000200ff0477ac */ /* 0x000ee20008000a00 */
[----:B----4-:R-:W-:Y:S01]  /*7100*/  MOV R5, UR9 ;  /* 0x0000000900057c02 */ /* 0x010fe20008000f00 */
[----:B--2---:R-:W-:Y:S01]  /*7110*/  IMAD.U32 R4, RZ, RZ, UR8 ;  /* 0x00000008ff047e24 */ /* 0x004fe2000f8e00ff */
[----:B-----5:R-:W-:Y:S01]  /*7120*/  MOV R7, UR7 ;  /* 0x0000000700077c02 */ /* 0x020fe20008000f00 */
[----:B------:R-:W-:Y:S01]  /*7130*/  IMAD.U32 R6, RZ, RZ, UR6 ;  /* 0x00000006ff067e24 */ /* 0x000fe2000f8e00ff */
[----:B---3--:R-:W-:Y:S01]  /*7140*/  MOV R11, UR5 ;  /* 0x00000005000b7c02 */ /* 0x008fe20008000f00 */
[----:B------:R-:W-:Y:S02]  /*7150*/  IMAD.U32 R10, RZ, RZ, UR4 ;  /* 0x00000004ff0a7e24 */ /* 0x000fe4000f8e00ff */
[----:B------:R-:W-:Y:S07]  /*7160*/  LEPC R20, `(.L_x_125) ;  /* 0x000000001014794e */ /* 0x000fee0000000000 */
[----:B-1----:R-:W-:Y:S05]  /*7170*/  CALL.ABS.NOINC R2 ;  /* 0x0000000002007343 */ /* 0x002fea0003c00000 */
.L_x_125:
[----:B------:R-:W-:Y:S05]  /*7180*/  WARPSYNC.ALL ;  /* 0x0000000000007948 */ /* 0x000fea0003800000 */
[----:B------:R-:W-:Y:S01]  /*7190*/  R2UR UR4, R25 ;  /* 0x00000000190472ca */ /* 0x000fe200000e0000 */
[--C-:B------:R-:W-:Y:S01]  /*71a0*/  HADD2.F32 R3, -RZ, R28.reuse.H0_H0 ;  /* 0x2000001cff037230 */ /* 0x100fe20000004100 */
[----:B------:R-:W-:Y:S01]  /*71b0*/  MOV R65, 0x10 ;  /* 0x0000001000417802 */ /* 0x000fe20000000f00 */
[--C-:B------:R-:W-:Y:S01]  /*71c0*/  HADD2.F32 R20, -RZ, R29.reuse.H0_H0 ;  /* 0x2000001dff147230 */ /* 0x100fe20000004100 */
[----:B------:R-:W-:Y:S01]  /*71d0*/  LOP3.LUT P6, RZ, R45, 0x40, RZ, 0xc0, !PT ;  /* 0x000000402dff7812 */ /* 0x000fe200078cc0ff */
[----:B------:R-:W-:Y:S01]  /*71e0*/  HADD2.F32 R21, -RZ, R29.H1_H1 ;  /* 0x3000001dff157230 */ /* 0x000fe20000004100 */
[----:B------:R-:W-:Y:S01]  /*71f0*/  ISETP.NE.AND P0, PT, R60, RZ, PT ;  /* 0x000000ff3c00720c */ /* 0x000fe20003f05270 */
[----:B------:R-:W-:Y:S01]  /*7200*/  BSSY.RECONVERGENT B0, `(.L_x_126) ;  /* 0x0000052000007945 */ /* 0x000fe20003800200 */
[----:B------:R-:W-:Y:S04]  /*7210*/  SEL R65, R65, 0xfffffff0, !P6 ;  /* 0xfffffff041417807 */ /* 0x000fe80007000000 */
[----:B------:R-:W-:Y:S01]  /*7220*/  IADD3 R62, PT, PT, R62, R65, RZ ;  /* 0x000000413e3e7210 */ /* 0x000fe20007ffe0ff */
[----:B--2---:R-:W1:Y:S02]  /*7230*/  LDTM.x16 R4, tmem[UR4] ;  /* 0x00000004000479ee */ /* 0x004e640008240000 */
[C---:B-1-3--:R-:W-:Y:S01]  /*7240*/  FMUL R0, R24.reuse, R4 ;  /* 0x0000000418007220 */ /* 0x04afe20000400000 */
[----:B------:R-:W-:Y:S02]  /*7250*/  HADD2.F32 R4, -RZ, R28.H1_H1 ;  /* 0x3000001cff047230 */ /* 0x000fe40000004100 */
[C---:B------:R-:W-:Y:S01]  /*7260*/  FMUL R2, R24.reuse, R5 ;  /* 0x0000000518027220 */ /* 0x040fe20000400000 */
[C---:B------:R-:W-:Y:S01]  /*7270*/  FMUL R7, R24.reuse, R7 ;  /* 0x0000000718077220 */ /* 0x040fe20000400000 */
[C---:B------:R-:W-:Y:S01]  /*7280*/  FFMA R0, R27.reuse, R3, R0 ;  /* 0x000000031b007223 */ /* 0x040fe20000000000 */
[C---:B------:R-:W-:Y:S01]  /*7290*/  FMUL R3, R24.reuse, R6 ;  /* 0x0000000618037220 */ /* 0x040fe20000400000 */
[C---:B------:R-:W-:Y:S01]  /*72a0*/  FFMA R2, R27.reuse, R4, R2 ;  /* 0x000000041b027223 */ /* 0x040fe20000000002 */
[C---:B------:R-:W-:Y:S01]  /*72b0*/  FMUL R4, R24.reuse, R8 ;  /* 0x0000000818047220 */ /* 0x040fe20000400000 */
[C---:B------:R-:W-:Y:S01]  /*72c0*/  FMUL R8, R24.reuse, R12 ;  /* 0x0000000c18087220 */ /* 0x040fe20000400000 */
[----:B------:R-:W-:Y:S01]  /*72d0*/  FMUL R12, R24, R16 ;  /* 0x00000010180c7220 */ /* 0x000fe20000400000 */
[--C-:B------:R-:W-:Y:S01]  /*72e0*/  HADD2.F32 R16, -RZ, R30.reuse.H0_H0 ;  /* 0x2000001eff107230 */ /* 0x100fe20000004100 */
[----:B------:R-:W-:Y:S01]  /*72f0*/  F2FP.F16.F32.PACK_AB R32, R2, R0 ;  /* 0x000000000220723e */ /* 0x000fe200000000ff */
[----:B------:R-:W-:Y:S02]  /*7300*/  HADD2.F32 R0, -RZ, R30.H1_H1 ;  /* 0x3000001eff007230 */ /* 0x000fe40000004100 */
[C---:B------:R-:W-:Y:S01]  /*7310*/  FMUL R5, R24.reuse, R9 ;  /* 0x0000000918057220 */ /* 0x040fe20000400000 */
[C---:B------:R-:W-:Y:S01]  /*7320*/  FFMA R3, R27.reuse, R20, R3 ;  /* 0x000000141b037223 */ /* 0x040fe20000000003 */
[C---:B------:R-:W-:Y:S01]  /*7330*/  FFMA R7, R27.reuse, R21, R7 ;  /* 0x000000151b077223 */ /* 0x040fe20000000007 */
[--C-:B------:R-:W-:Y:S02]  /*7340*/  HADD2.F32 R2, -RZ, R31.reuse.H0_H0 ;  /* 0x2000001fff027230 */ /* 0x100fe40000004100 */
[C---:B------:R-:W-:Y:S01]  /*7350*/  FFMA R4, R27.reuse, R16, R4 ;  /* 0x000000101b047223 */ /* 0x040fe20000000004 */
[C---:B------:R-:W-:Y:S01]  /*7360*/  FMUL R6, R24.reuse, R10 ;  /* 0x0000000a18067220 */ /* 0x040fe20000400000 */
[C---:B------:R-:W-:Y:S01]  /*7370*/  FFMA R5, R27.reuse, R0, R5 ;  /* 0x000000001b057223 */ /* 0x040fe20000000005 */
[----:B------:R-:W-:Y:S02]  /*7380*/  HADD2.F32 R16, -RZ, R31.H1_H1 ;  /* 0x3000001fff107230 */ /* 0x000fe40000004100 */
[C---:B------:R-:W-:Y:S01]  /*7390*/  FMUL R11, R24.reuse, R11 ;  /* 0x0000000b180b7220 */ /* 0x040fe20000400000 */
[--C-:B------:R-:W-:Y:S02]  /*73a0*/  HADD2.F32 R0, -RZ, R36.reuse.H0_H0 ;  /* 0x20000024ff007230 */ /* 0x100fe40000004100 */
[----:B------:R-:W-:Y:S01]  /*73b0*/  FFMA R6, R27, R2, R6 ;  /* 0x000000021b067223 */ /* 0x000fe20000000006 */
[----:B------:R-:W-:Y:S01]  /*73c0*/  F2FP.F16.F32.PACK_AB R33, R7, R3 ;  /* 0x000000030721723e */ /* 0x000fe200000000ff */
[----:B------:R-:W-:Y:S02]  /*73d0*/  HADD2.F32 R2, -RZ, R36.H1_H1 ;  /* 0x30000024ff027230 */ /* 0x000fe40000004100 */
[C---:B------:R-:W-:Y:S01]  /*73e0*/  FFMA R11, R27.reuse, R16, R11 ;  /* 0x000000101b0b7223 */ /* 0x040fe2000000000b */
[C---:B------:R-:W-:Y:S01]  /*73f0*/  FMUL R9, R24.reuse, R13 ;  /* 0x0000000d18097220 */ /* 0x040fe20000400000 */
[--C-:B------:R-:W-:Y:S02]  /*7400*/  HADD2.F32 R3, -RZ, R37.reuse.H0_H0 ;  /* 0x20000025ff037230 */ /* 0x100fe40000004100 */
[C---:B------:R-:W-:Y:S01]  /*7410*/  FFMA R8, R27.reuse, R0, R8 ;  /* 0x000000001b087223 */ /* 0x040fe20000000008 */
[C---:B------:R-:W-:Y:S01]  /*7420*/  FMUL R10, R24.reuse, R14 ;  /* 0x0000000e180a7220 */ /* 0x040fe20000400000 */
[----:B------:R-:W-:Y:S02]  /*7430*/  HADD2.F32 R0, -RZ, R37.H1_H1 ;  /* 0x30000025ff007230 */ /* 0x000fe40000004100 */
[C---:B------:R-:W-:Y:S01]  /*7440*/  FMUL R15, R24.reuse, R15 ;  /* 0x0000000f180f7220 */ /* 0x040fe20000400000 */
[C---:B------:R-:W-:Y:S01]  /*7450*/  FFMA R9, R27.reuse, R2, R9 ;  /* 0x000000021b097223 */ /* 0x040fe20000000009 */
[----:B------:R-:W-:Y:S01]  /*7460*/  FFMA R10, R27, R3, R10 ;  /* 0x000000031b0a7223 */ /* 0x000fe2000000000a */
[--C-:B------:R-:W-:Y:S01]  /*7470*/  HADD2.F32 R2, -RZ, R38.reuse.H0_H0 ;  /* 0x20000026ff027230 */ /* 0x100fe20000004100 */
[----:B------:R-:W-:Y:S01]  /*7480*/  F2FP.F16.F32.PACK_AB R34, R5, R4 ;  /* 0x000000040522723e */ /* 0x000fe200000000ff */
[----:B------:R-:W-:Y:S02]  /*7490*/  HADD2.F32 R3, -RZ, R38.H1_H1 ;  /* 0x30000026ff037230 */ /* 0x000fe40000004100 */
[----:B------:R-:W-:Y:S01]  /*74a0*/  FFMA R15, R27, R0, R15 ;  /* 0x000000001b0f7223 */ /* 0x000fe2000000000f */
[C---:B------:R-:W-:Y:S01]  /*74b0*/  FMUL R13, R24.reuse, R17 ;  /* 0x00000011180d7220 */ /* 0x040fe20000400000 */
[--C-:B------:R-:W-:Y:S02]  /*74c0*/  HADD2.F32 R4, -RZ, R39.reuse.H0_H0 ;  /* 0x20000027ff047230 */ /* 0x100fe40000004100 */
[C---:B------:R-:W-:Y:S01]  /*74d0*/  FMUL R14, R24.reuse, R18 ;  /* 0x00000012180e7220 */ /* 0x040fe20000400000 */
[----:B------:R-:W-:Y:S02]  /*74e0*/  HADD2.F32 R0, -RZ, R39.H1_H1 ;  /* 0x30000027ff007230 */ /* 0x000fe40000004100 */
[----:B------:R-:W-:Y:S01]  /*74f0*/  FMUL R19, R24, R19 ;  /* 0x0000001318137220 */ /* 0x000fe20000400000 */
[----:B------:R-:W-:Y:S01]  /*7500*/  F2FP.F16.F32.PACK_AB R35, R11, R6 ;  /* 0x000000060b23723e */ /* 0x000fe200000000ff */
[C---:B------:R-:W-:Y:S01]  /*7510*/  FFMA R12, R27.reuse, R2, R12 ;  /* 0x000000021b0c7223 */ /* 0x040fe2000000000c */
[C---:B------:R-:W-:Y:S01]  /*7520*/  FFMA R13, R27.reuse, R3, R13 ;  /* 0x000000031b0d7223 */ /* 0x040fe2000000000d */
[C---:B------:R-:W-:Y:S01]  /*7530*/  FFMA R14, R27.reuse, R4, R14 ;  /* 0x000000041b0e7223 */ /* 0x040fe2000000000e */
[----:B------:R-:W-:Y:S01]  /*7540*/  FFMA R19, R27, R0, R19 ;  /* 0x000000001b137223 */ /* 0x000fe20000000013 */
[----:B------:R1:W-:Y:S01]  /*7550*/  STS.128 [R56+UR43+0x200], R32 ;  /* 0x0002002038007988 */ /* 0x0003e20008000c2b */
[----:B------:R-:W-:Y:S02]  /*7560*/  F2FP.F16.F32.PACK_AB R8, R9, R8 ;  /* 0x000000080908723e */ /* 0x000fe400000000ff */
[----:B------:R-:W-:Y:S02]  /*7570*/  F2FP.F16.F32.PACK_AB R9, R15, R10 ;  /* 0x0000000a0f09723e */ /* 0x000fe400000000ff */
[----:B------:R-:W-:Y:S02]  /*7580*/  F2FP.F16.F32.PACK_AB R10, R13, R12 ;  /* 0x0000000c0d0a723e */ /* 0x000fe400000000ff */
[----:B------:R-:W-:Y:S05]  /*7590*/  F2FP.F16.F32.PACK_AB R11, R19, R14 ;  /* 0x0000000e130b723e */ /* 0x000fea00000000ff */
[----:B------:R1:W-:Y:S01]  /*75a0*/  STS.128 [R62+0x200], R8 ;  /* 0x000200083e007388 */ /* 0x0003e20000000c00 */
[----:B------:R-:W-:Y:S01]  /*75b0*/  @!PT LDS RZ, [RZ] ;  /* 0x00000000fffff984 */ /* 0x000fe20000000800 */
[----:B------:R-:W-:Y:S01]  /*75c0*/  @!PT LDS RZ, [RZ] ;  /* 0x00000000fffff984 */ /* 0x000fe20000000800 */
[----:B------:R-:W-:Y:S01]  /*75d0*/  @!PT LDS RZ, [RZ] ;  /* 0x00000000fffff984 */ /* 0x000fe20000000800 */
[----:B------:R-:W-:Y:S01]  /*75e0*/  @!PT LDS RZ, [RZ] ;  /* 0x00000000fffff984 */ /* 0x000fe20000000800 */
[----:B------:R2:W-:Y:S07]  /*75f0*/  MEMBAR.ALL.CTA ;  /* 0x0000000000007992 */ /* 0x0005ee0000008000 */
[----:B--2---:R-:W2:Y:S02]  /*7600*/  FENCE.VIEW.ASYNC.S ;  /* 0x00000000000073c6 */ /* 0x004ea40000000000 */
[----:B--2---:R-:W-:Y:S06]  /*7610*/  BAR.SYNC.DEFER_BLOCKING 0x1, 0x80 ;  /* 0x0042000000007b1d */ /* 0x004fec0000010000 */
[----:B------:R-:W-:Y:S05]  /*7620*/  @P0 BRA `(.L_x_127) ;  /* 0x00000000003c0947 */ /* 0x000fea0003800000 */
[----:B------:R-:W2:Y:S01]  /*7630*/  LDCU.64 UR6, c[0x0][0x348] ;  /* 0x00006900ff0677ac */ /* 0x000ea20008000a00 */
[----:B------:R-:W-:Y:S01]  /*7640*/  UIADD3 UR4, UPT, UPT, UR43, 0x200, URZ ;  /* 0x000002002b047890 */ /* 0x000fe2000fffe0ff */
[----:B------:R-:W-:Y:S01]  /*7650*/  UMOV UR51, UR36 ;  /* 0x0000002400337c82 */ /* 0x000fe20008000000 */
[----:B------:R-:W-:Y:S02]  /*7660*/  UIADD3 UR9, UPT, UPT, UR49, 0x40, URZ ;  /* 0x0000004031097890 */ /* 0x000fe4000fffe0ff */
[----:B------:R-:W-:Y:S02]  /*7670*/  UIADD3 UR8, UPT, UPT, UR43, 0xa00, URZ ;  /* 0x00000a002b087890 */ /* 0x000fe4000fffe0ff */
[----:B------:R-:W-:Y:S01]  /*7680*/  MOV R52, UR4 ;  /* 0x0000000400347c02 */ /* 0x000fe20008000f00 */
[----:B------:R-:W-:Y:S01]  /*7690*/  UMOV UR10, UR50 ;  /* 0x00000032000a7c82 */ /* 0x000fe20008000000 */
[----:B------:R-:W-:Y:S02]  /*76a0*/  UMOV UR11, UR36 ;  /* 0x00000024000b7c82 */ /* 0x000fe40008000000 */
[----:B------:R-:W-:Y:S01]  /*76b0*/  R2UR UR48, R52 ;  /* 0x00000000343072ca */ /* 0x000fe200000e0000 */
[----:B--2---:R-:W-:Y:S04]  /*76c0*/  UIADD3 UR4, UP0, UPT, UR6, 0x680, URZ ;  /* 0x0000068006047890 */ /* 0x004fe8000ff1e0ff */
[----:B------:R-:W-:Y:S09]  /*76d0*/  UIADD3.X UR5, UPT, UPT, URZ, UR7, URZ, UP0, !UPT ;  /* 0x00000007ff057290 */ /* 0x000ff200087fe4ff */
[----:B------:R2:W-:Y:S01]  /*76e0*/  UTMASTG.3D [UR48], [UR4] ;  /* 0x00000030040073b5 */ /* 0x0005e20008010000 */
[----:B------:R2:W-:Y:S01]  /*76f0*/  UTMASTG.3D [UR8], [UR4] ;  /* 0x00000008040073b5 */ /* 0x0005e20008010000 */
[----:B------:R0:W-:Y:S01]  /*7700*/  UTMACMDFLUSH ;  /* 0x00000000000079b7 */ /* 0x0001e20000000000 */
[----:B--2---:R-:W-:Y:S04]  /*7710*/  DEPBAR.LE SB0, 0x1 ;  /* 0x000080400000791a */ /* 0x004fe80000000000 */
.L_x_127:
[----:B------:R-:W-:Y:S05]  /*7720*/  BSYNC.RECONVERGENT B0 ;  /* 0x0000000000007941 */ /* 0x000fea0003800200 */
.L_x_126:
[----:B------:R-:W-:Y:S01]  /*7730*/  BAR.SYNC.DEFER_BLOCKING 0x1, 0x80 ;  /* 0x0042000000007b1d */ /* 0x000fe20000010000 */
[----:B------:R-:W-:Y:S01]  /*7740*/  ISETP.NE.AND P1, PT, R61, RZ, PT ;  /* 0x000000ff3d00720c */ /* 0x000fe20003f25270 */
[----:B------:R-:W-:Y:S01]  /*7750*/  UISETP.NE.AND UP0, UPT, UR52, URZ, UPT ;  /* 0x000000ff3400728c */ /* 0x000fe2000bf05270 */
[----:B------:R-:W-:Y:S11]  /*7760*/  LEA R2, R26, UR43, 0x3 ;  /* 0x0000002b1a027c11 */ /* 0x000ff6000f8e18ff */
[----:B------:R-:W-:Y:S01]  /*7770*/  @P1 SHF.L.U32 R3, R59, 0x1f, RZ ;  /* 0x0000001f3b031819 */ /* 0x000fe200000006ff */
[----:B------:R-:W-:Y:S06]  /*7780*/  BRA.U !UP0, `(.L_x_128) ;  /* 0x0000000108247547 */ /* 0x000fec000b800000 */
[----:B------:R-:W-:Y:S01]  /*7790*/  IMAD.U32 R4, RZ, RZ, UR46 ;  /* 0x0000002eff047e24 */ /* 0x000fe2000f8e00ff */
[----:B------:R-:W-:Y:S01]  /*77a0*/  MOV R0, UR47 ;  /* 0x0000002f00007c02 */ /* 0x000fe20008000f00 */
[----:B------:R-:W-:Y:S03]  /*77b0*/  UIADD3 UR4, UPT, UPT, UR46, 0x1, URZ ;  /* 0x000000012e047890 */ /* 0x000fe6000fffe0ff */
[----:B------:R-:W-:Y:S01]  /*77c0*/  @P1 LEA R4, R4, UR43, 0x3 ;  /* 0x0000002b04041c11 */ /* 0x000fe2000f8e18ff */
[----:B------:R-:W-:Y:S04]  /*77d0*/  UISETP.NE.AND UP0, UPT, UR4, 0x4, UPT ;  /* 0x000000040400788c */ /* 0x000fe8000bf05270 */
[----:B------:R-:W-:Y:S01]  /*77e0*/  @P1 VIADD R4, R4, 0xf0 ;  /* 0x000000f004041836 */ /* 0x000fe20000000000 */
[----:B------:R-:W-:Y:S04]  /*77f0*/  USEL UR46, UR4, URZ, UP0 ;  /* 0x000000ff042e7287 */ /* 0x000fe80008000000 */
[----:B------:R-:W-:Y:S04]  /*7800*/  @P1 PRMT R0, R0, 0x654, R4 ;  /* 0x0000065400001816 */ /* 0x000fe80000000004 */
[----:B------:R2:W-:Y:S04]  /*7810*/  @P1 SYNCS.ARRIVE.TRANS64.RED.A1T0 RZ, [R0+URZ], RZ ;  /* 0x000000ff00ff19a7 */ /* 0x0005e800081004ff */
.L_x_128:
[----:B------:R-:W3:Y:S01]  /*7820*/  @P1 SYNCS.PHASECHK.TRANS64.TRYWAIT P0, [R2+URZ+0xd0], R3 ;  /* 0x0000d003020015a7 */ /* 0x000ee200080011ff */
[----:B------:R-:W-:Y:S01]  /*7830*/  BSSY B1, `(.L_x_129) ;  /* 0x0000012000017945 */ /* 0x000fe20003800000 */
[----:B---3--:R-:W-:Y:S03]  /*7840*/  @P1 SEL R63, RZ, 0x1, !P0 ;  /* 0x00000001ff3f1807 */ /* 0x008fe60004000000 */
[----:B------:R-:W-:Y:S05]  /*7850*/  @!P1 BRA `(.L_x_130) ;  /* 0x00000000003c9947 */ /* 0x000fea0003800000 */
[----:B------:R-:W-:Y:S01]  /*7860*/  ISETP.NE.AND P1, PT, R64, RZ, PT ;  /* 0x000000ff4000720c */ /* 0x000fe20003f25270 */
[----:B------:R-:W-:Y:S01]  /*7870*/  BSSY B0, `(.L_x_131) ;  /* 0x0000009000007945 */ /* 0x000fe20003800000 */
[----:B------:R-:W-:Y:S11]  /*7880*/  ISETP.NE.AND P0, PT, R63, RZ, PT ;  /* 0x000000ff3f00720c */ /* 0x000ff60003f05270 */
[----:B------:R-:W-:Y:S05]  /*7890*/  @P1 IMAD R4, R26, 0x1000, R56 ;  /* 0x000010001a041824 */ /* 0x000fea00078e0238 */
[----:B------:R-:W-:Y:S05]  /*78a0*/  @P1 IADD3 R3, PT, PT, R4, UR43, RZ ;  /* 0x0000002b04031c10 */ /* 0x000fea000fffe0ff */
[----:B------:R-:W-:Y:S01]  /*78b0*/  @P1 IMAD.IADD R3, R65, 0x1, R3 ;  /* 0x0000000141031824 */ /* 0x000fe200078e0203 */
[----:B------:R-:W-:Y:S06]  /*78c0*/  @P0 BRA `(.L_x_132) ;  /* 0x00000000000c0947 */ /* 0x000fec0003800000 */
[----:B--2---:R-:W-:Y:S04]  /*78d0*/  SHF.L.U32 R0, R59, 0x1f, RZ ;  /* 0x0000001f3b007819 */ /* 0x004fe800000006ff */
[----:B------:R-:W2:Y:S02]  /*78e0*/  SYNCS.PHASECHK.TRANS64.TRYWAIT P0, [R2+URZ+0xd0], R0 ;  /* 0x0000d000020075a7 */ /* 0x000ea400080011ff */
[----:B--2---:R-:W-:Y:S05]  /*78f0*/  @!P0 BRA `(.L_x_133) ;  /* 0x0000002800f88947 */ /* 0x004fea0003800000 */
.L_x_132:
[----:B------:R-:W-:Y:S05]  /*7900*/  BSYNC B0 ;  /* 0x0000000000007941 */ /* 0x000fea0003800000 */
.L_x_131:
[----:B------:R-:W-:Y:S02]  /*7910*/  ISETP.NE.AND P0, PT, R64, RZ, PT ;  /* 0x000000ff4000720c */ /* 0x000fe40003f05270 */
[----:B------:R-:W-:Y:S11]  /*7920*/  IADD3 R26, PT, PT, R26, 0x1, RZ ;  /* 0x000000011a1a7810 */ /* 0x000ff60007ffe0ff */
[----:B------:R3:W4:Y:S04]  /*7930*/  @P0 LDS.128 R28, [R4+UR43+0x200] ;  /* 0x0002002b041c0984 */ /* 0x0007280008000c00 */
[----:B------:R3:W1:Y:S02]  /*7940*/  @P0 LDS.128 R36, [R3+0x200] ;  /* 0x0002000003240984 */ /* 0x0006640000000c00 */
.L_x_130:
[----:B------:R-:W-:Y:S05]  /*7950*/  BSYNC B1 ;  /* 0x0000000000017941 */ /* 0x000fea0003800000 */
.L_x_129:
[----:B--2---:R-:W-:Y:S05]  /*7960*/  VIADD R0, R25, 0x10 ;  /* 0x0000001019007836 */ /* 0x004fea0000000000 */
[----:B------:R-:W-:Y:S04]  /*7970*/  SHF.R.U32.HI R0, RZ, 0x15, R0 ;  /* 0x00000015ff007819 */ /* 0x000fe80000011600 */
[----:B------:R-:W-:Y:S11]  /*7980*/  LOP3.LUT P0, RZ, R0, 0x3, R47, 0x48, !PT ;  /* 0x0000000300ff7812 */ /* 0x000ff6000780482f */
[----:B------:R-:W-:Y:S02]  /*7990*/  @!UPT UIADD3 URZ, UPT, UPT, URZ, URZ, URZ ;  /* 0x000000fffffff290 */ /* 0x000fe4000fffe0ff */
[----:B------:R-:W-:Y:S05]  /*79a0*/  @!P0 BRA `(.L_x_134) ;  /* 0x0000000000408947 */ /* 0x000fea0003800000 */
[----:B------:R-:W2:Y:S01]  /*79b0*/  LDCU.64 UR8, c[0x4][0x70] ;  /* 0x01000e00ff0877ac */ /* 0x000ea20008000a00 */
[----:B---3--:R-:W-:Y:S01]  /*79c0*/  MOV R3, 0x0 ;  /* 0x0000000000037802 */ /* 0x008fe20000000f00 */
[----:B------:R-:W-:Y:S02]  /*79d0*/  HFMA2 R12, -RZ, RZ, 0, 5.9604644775390625e-08 ;  /* 0x00000001ff0c7431 */ /* 0x000fe400000001ff */
[----:B-1----:R-:W-:Y:S02]  /*79e0*/  IMAD.MOV.U32 R8, RZ, RZ, 0x192 ;  /* 0x00000192ff087424 */ /* 0x002fe400078e00ff */
[----:B------:R-:W-:Y:S01]  /*79f0*/  IMAD.MOV.U32 R13, RZ, RZ, RZ ;  /* 0x000000ffff0d7224 */ /* 0x000fe200078e00ff */
[----:B------:R-:W1:Y:S01]  /*7a00*/  LDCU.64 UR6, c[0x4][0x78] ;  /* 0x01000f00ff0677ac */ /* 0x000e620008000a00 */
[----:B------:R-:W3:Y:S01]  /*7a10*/  LDC.64 R2, c[0x4][R3] ;  /* 0x0100000003027b82 */ /* 0x000ee20000000a00 */
[----:B------:R-:W5:Y:S01]  /*7a20*/  LDCU.64 UR4, c[0x4][0x10] ;  /* 0x01000200ff0477ac */ /* 0x000f620008000a00 */
[----:B--2---:R-:W-:Y:S01]  /*7a30*/  MOV R5, UR9 ;  /* 0x0000000900057c02 */ /* 0x004fe20008000f00 */
[----:B------:R-:W-:Y:S01]  /*7a40*/  IMAD.U32 R4, RZ, RZ, UR8 ;  /* 0x00000008ff047e24 */ /* 0x000fe2000f8e00ff */
[----:B-1----:R-:W-:Y:S01]  /*7a50*/  MOV R7, UR7 ;  /* 0x0000000700077c02 */ /* 0x002fe20008000f00 */
[----:B------:R-:W-:Y:S01]  /*7a60*/  IMAD.U32 R6, RZ, RZ, UR6 ;  /* 0x00000006ff067e24 */ /* 0x000fe2000f8e00ff */
[----:B-----5:R-:W-:Y:S01]  /*7a70*/  MOV R11, UR5 ;  /* 0x00000005000b7c02 */ /* 0x020fe20008000f00 */
[----:B------:R-:W-:Y:S02]  /*7a80*/  IMAD.U32 R10, RZ, RZ, UR4 ;  /* 0x00000004ff0a7e24 */ /* 0x000fe4000f8e00ff */
[----:B------:R-:W-:Y:S07]  /*7a90*/  LEPC R20, `(.L_x_134) ;  /* 0x000000001014794e */ /* 0x000fee0000000000 */
[----:B---34-:R-:W-:Y:S05]  /*7aa0*/  CALL.ABS.NOINC R2 ;  /* 0x0000000002007343 */ /* 0x018fea0003c00000 */
.L_x_134:
[----:B------:R-:W-:Y:S01]  /*7ab0*/  ISETP.NE.AND P6, PT, R61, RZ, PT ;  /* 0x000000ff3d00720c */ /* 0x000fe20003fc5270 */
[----:B------:R-:W-:Y:S05]  /*7ac0*/  WARPSYNC.ALL ;  /* 0x0000000000007948 */ /* 0x000fea0003800000 */
[----:B------:R-:W-:Y:S01]  /*7ad0*/  R2UR UR4, R25 ;  /* 0x00000000190472ca */ /* 0x000fe200000e0000 */
[----:B---34-:R-:W-:Y:S01]  /*7ae0*/  HADD2.F32 R3, -RZ, R28.H0_H0 ;  /* 0x2000001cff037230 */ /* 0x018fe20000004100 */
[----:B------:R-:W-:Y:S01]  /*7af0*/  ISETP.NE.AND P0, PT, R60, RZ, PT ;  /* 0x000000ff3c00720c */ /* 0x000fe20003f05270 */
[----:B------:R-:W-:Y:S01]  /*7b00*/  HADD2.F32 R20, -RZ, R30.H0_H0 ;  /* 0x2000001eff147230 */ /* 0x000fe20000004100 */
[----:B------:R-:W-:Y:S09]  /*7b10*/  BSSY.RECONVERGENT B0, `(.L_x_135) ;  /* 0x0000058000007945 */ /* 0x000ff20003800200 */
[----:B-1----:R-:W1:Y:S02]  /*7b20*/  LDTM.x16 R4, tmem[UR4+0x10] ;  /* 0x00001004000479ee */ /* 0x002e640008240000 */
[C---:B-1----:R-:W-:Y:S01]  /*7b30*/  FMUL R0, R24.reuse, R4 ;  /* 0x0000000418007220 */ /* 0x042fe20000400000 */
[----:B------:R-:W-:Y:S02]  /*7b40*/  HADD2.F32 R4, -RZ, R28.H1_H1 ;  /* 0x3000001cff047230 */ /* 0x000fe40000004100 */
[C---:B------:R-:W-:Y:S01]  /*7b50*/  FMUL R2, R24.reuse, R5 ;  /* 0x0000000518027220 */ /* 0x040fe20000400000 */
[--C-:B------:R-:W-:Y:S02]  /*7b60*/  HADD2.F32 R5, -RZ, R29.reuse.H0_H0 ;  /* 0x2000001dff057230 */ /* 0x100fe40000004100 */
[C---:B------:R-:W-:Y:S01]  /*7b70*/  FFMA R0, R27.reuse, R3, R0 ;  /* 0x000000031b007223 */ /* 0x040fe20000000000 */
[C---:B------:R-:W-:Y:S01]  /*7b80*/  FMUL R3, R24.reuse, R6 ;  /* 0x0000000618037220 */ /* 0x040fe20000400000 */
[----:B------:R-:W-:Y:S02]  /*7b90*/  HADD2.F32 R6, -RZ, R29.H1_H1 ;  /* 0x3000001dff067230 */ /* 0x000fe40000004100 */
[C---:B------:R-:W-:Y:S01]  /*7ba0*/  FFMA R2, R27.reuse, R4, R2 ;  /* 0x000000041b027223 */ /* 0x040fe20000000002 */
[C---:B------:R-:W-:Y:S01]  /*7bb0*/  FMUL R7, R24.reuse, R7 ;  /* 0x0000000718077220 */ /* 0x040fe20000400000 */
[C---:B------:R-:W-:Y:S01]  /*7bc0*/  FFMA R3, R27.reuse, R5, R3 ;  /* 0x000000051b037223 */ /* 0x040fe20000000003 */
[C---:B------:R-:W-:Y:S01]  /*7bd0*/  FMUL R4, R24.reuse, R8 ;  /* 0x0000000818047220 */ /* 0x040fe20000400000 */
[----:B------:R-:W-:Y:S01]  /*7be0*/  FMUL R5, R24, R9 ;  /* 0x0000000918057220 */ /* 0x000fe20000400000 */
[----:B------:R-:W-:Y:S01]  /*7bf0*/  F2FP.F16.F32.PACK_AB R32, R2, R0 ;  /* 0x000000000220723e */ /* 0x000fe200000000ff */
[C---:B------:R-:W-:Y:S01]  /*7c00*/  FFMA R7, R27.reuse, R6, R7 ;  /* 0x000000061b077223 */ /* 0x040fe20000000007 */
[----:B------:R-:W-:Y:S02]  /*7c10*/  HADD2.F32 R0, -RZ, R30.H1_H1 ;  /* 0x3000001eff007230 */ /* 0x000fe40000004100 */
[----:B------:R-:W-:Y:S01]  /*7c20*/  FFMA R4, R27, R20, R4 ;  /* 0x000000141b047223 */ /* 0x000fe20000000004 */
[--C-:B------:R-:W-:Y:S02]  /*7c30*/  HADD2.F32 R2, -RZ, R31.reuse.H0_H0 ;  /* 0x2000001fff027230 */ /* 0x100fe40000004100 */
[C---:B------:R-:W-:Y:S01]  /*7c40*/  FMUL R6, R24.reuse, R10 ;  /* 0x0000000a18067220 */ /* 0x040fe20000400000 */
[----:B------:R-:W-:Y:S01]  /*7c50*/  F2FP.F16.F32.PACK_AB R33, R7, R3 ;  /* 0x000000030721723e */ /* 0x000fe200000000ff */
[----:B------:R-:W-:Y:S02]  /*7c60*/  HADD2.F32 R3, -RZ, R31.H1_H1 ;  /* 0x3000001fff037230 */ /* 0x000fe40000004100 */
[C---:B------:R-:W-:Y:S01]  /*7c70*/  FFMA R5, R27.reuse, R0, R5 ;  /* 0x000000001b057223 */ /* 0x040fe20000000005 */
[C---:B------:R-:W-:Y:S01]  /*7c80*/  FMUL R11, R24.reuse, R11 ;  /* 0x0000000b180b7220 */ /* 0x040fe20000400000 */
[--C-:B------:R-:W-:Y:S02]  /*7c90*/  HADD2.F32 R7, -RZ, R36.reuse.H0_H0 ;  /* 0x20000024ff077230 */ /* 0x100fe40000004100 */
[C---:B------:R-:W-:Y:S01]  /*7ca0*/  FMUL R8, R24.reuse, R12 ;  /* 0x0000000c18087220 */ /* 0x040fe20000400000 */
[----:B------:R-:W-:Y:S02]  /*7cb0*/  HADD2.F32 R0, -RZ, R36.H1_H1 ;  /* 0x30000024ff007230 */ /* 0x000fe40000004100 */
[C---:B------:R-:W-:Y:S01]  /*7cc0*/  FMUL R9, R24.reuse, R13 ;  /* 0x0000000d18097220 */ /* 0x040fe20000400000 */
[C---:B------:R-:W-:Y:S01]  /*7cd0*/  FFMA R6, R27.reuse, R2, R6 ;  /* 0x000000021b067223 */ /* 0x040fe20000000006 */
[C---:B------:R-:W-:Y:S01]  /*7ce0*/  FFMA R11, R27.reuse, R3, R11 ;  /* 0x000000031b0b7223 */ /* 0x040fe2000000000b */
[C---:B------:R-:W-:Y:S01]  /*7cf0*/  FFMA R8, R27.reuse, R7, R8 ;  /* 0x000000071b087223 */ /* 0x040fe20000000008 */
[C---:B------:R-:W-:Y:S01]  /*7d00*/  FFMA R9, R27.reuse, R0, R9 ;  /* 0x000000001b097223 */ /* 0x040fe20000000009 */
[--C-:B------:R-:W-:Y:S02]  /*7d10*/  HADD2.F32 R2, -RZ, R37.reuse.H0_H0 ;  /* 0x20000025ff027230 */ /* 0x100fe40000004100 */
[C---:B------:R-:W-:Y:S01]  /*7d20*/  FMUL R10, R24.reuse, R14 ;  /* 0x0000000e180a7220 */ /* 0x040fe20000400000 */
[----:B------:R-:W-:Y:S02]  /*7d30*/  HADD2.F32 R0, -RZ, R37.H1_H1 ;  /* 0x30000025ff007230 */ /* 0x000fe40000004100 */
[C---:B------:R-:W-:Y:S01]  /*7d40*/  FMUL R15, R24.reuse, R15 ;  /* 0x0000000f180f7220 */ /* 0x040fe20000400000 */
[C---:B------:R-:W-:Y:S01]  /*7d50*/  FMUL R12, R24.reuse, R16 ;  /* 0x00000010180c7220 */ /* 0x040fe20000400000 */
[C---:B------:R-:W-:Y:S01]  /*7d60*/  FFMA R10, R27.reuse, R2, R10 ;  /* 0x000000021b0a7223 */ /* 0x040fe2000000000a */
[--C-:B------:R-:W-:Y:S02]  /*7d70*/  HADD2.F32 R2, -RZ, R38.reuse.H0_H0 ;  /* 0x20000026ff027230 */ /* 0x100fe40000004100 */
[----:B------:R-:W-:Y:S01]  /*7d80*/  FFMA R15, R27, R0, R15 ;  /* 0x000000001b0f7223 */ /* 0x000fe2000000000f */
[----:B------:R-:W-:Y:S01]  /*7d90*/  HADD2.F32 R0, -RZ, R38.H1_H1 ;  /* 0x30000026ff007230 */ /* 0x000fe20000004100 */
[----:B------:R-:W-:Y:S01]  /*7da0*/  F2FP.F16.F32.PACK_AB R34, R5, R4 ;  /* 0x000000040522723e */ /* 0x000fe200000000ff */
        /* <DEDUP_REMOVED lines=14> */
[----:B------:R-:W-:Y:S02]  /*7e90*/  F2FP.F16.F32.PACK_AB R11, R19, R14 ;  /* 0x0000000e130b723e */ /* 0x000fe400000000ff */
[----:B------:R-:W-:Y:S02]  /*7ea0*/  MOV R2, UR46 ;  /* 0x0000002e00027c02 */ /* 0x000fe40008000f00 */
[----:B------:R-:W-:Y:S01]  /*7eb0*/  MOV R0, UR47 ;  /* 0x0000002f00007c02 */ /* 0x000fe20008000f00 */
[----:B------:R1:W-:Y:S01]  /*7ec0*/  STS.128 [R62+0x1200], R8 ;  /* 0x001200083e007388 */ /* 0x0003e20000000c00 */
[----:B------:R-:W-:Y:S02]  /*7ed0*/  @P6 LEA R2, R2, UR43, 0x3 ;  /* 0x0000002b02026c11 */ /* 0x000fe4000f8e18ff */
[----:B------:R-:W-:Y:S02]  /*7ee0*/  @P6 SHF.L.U32 R3, R59, 0x1f, RZ ;  /* 0x0000001f3b036819 */ /* 0x000fe400000006ff */
[----:B------:R-:W-:Y:S01]  /*7ef0*/  @P6 IADD3 R2, PT, PT, R2, 0xf0, RZ ;  /* 0x000000f002026810 */ /* 0x000fe20007ffe0ff */
[----:B------:R-:W-:Y:S01]  /*7f00*/  @!PT LDS RZ, [RZ] ;  /* 0x00000000fffff984 */ /* 0x000fe20000000800 */
[----:B------:R-:W-:Y:S01]  /*7f10*/  @!PT LDS RZ, [RZ] ;  /* 0x00000000fffff984 */ /* 0x000fe20000000800 */
[----:B------:R-:W-:Y:S01]  /*7f20*/  @!PT LDS RZ, [RZ] ;  /* 0x00000000fffff984 */ /* 0x000fe20000000800 */
[----:B------:R-:W-:Y:S01]  /*7f30*/  @!PT LDS RZ, [RZ] ;  /* 0x00000000fffff984 */ /* 0x000fe20000000800 */
[----:B------:R2:W-:Y:S06]  /*7f40*/  MEMBAR.ALL.CTA ;  /* 0x0000000000007992 */ /* 0x0005ec0000008000 */
[----:B--2---:R-:W2:Y:S01]  /*7f50*/  FENCE.VIEW.ASYNC.S ;  /* 0x00000000000073c6 */ /* 0x004ea20000000000 */
[----:B------:R-:W-:Y:S02]  /*7f60*/  @P6 PRMT R0, R0, 0x654, R2 ;  /* 0x0000065400006816 */ /* 0x000fe40000000002 */
[----:B------:R-:W-:Y:S01]  /*7f70*/  LEA R2, R26, UR43, 0x3 ;  /* 0x0000002b1a027c11 */ /* 0x000fe2000f8e18ff */
[----:B--2---:R-:W-:Y:S06]  /*7f80*/  BAR.SYNC.DEFER_BLOCKING 0x1, 0x80 ;  /* 0x0042000000007b1d */ /* 0x004fec0000010000 */
[----:B------:R-:W-:Y:S05]  /*7f90*/  @P0 BRA `(.L_x_136) ;  /* 0x00000000003c0947 */ /* 0x000fea0003800000 */
[----:B------:R-:W2:Y:S01]  /*7fa0*/  LDCU.64 UR6, c[0x0][0x348] ;  /* 0x00006900ff0677ac */ /* 0x000ea20008000a00 */
[----:B------:R-:W-:Y:S02]  /*7fb0*/  UIADD3 UR13, UPT, UPT, UR49, 0x10, URZ ;  /* 0x00000010310d7890 */ /* 0x000fe4000fffe0ff */
[----:B------:R-:W-:Y:S01]  /*7fc0*/  UIADD3 UR12, UPT, UPT, UR43, 0x1200, URZ ;  /* 0x000012002b0c7890 */ /* 0x000fe2000fffe0ff */
[----:B------:R-:W-:Y:S01]  /*7fd0*/  UMOV UR14, UR50 ;  /* 0x00000032000e7c82 */ /* 0x000fe20008000000 */
[----:B------:R-:W-:Y:S01]  /*7fe0*/  UMOV UR15, UR36 ;  /* 0x00000024000f7c82 */ /* 0x000fe20008000000 */
[----:B------:R-:W-:Y:S02]  /*7ff0*/  UIADD3 UR9, UPT, UPT, UR49, 0x50, URZ ;  /* 0x0000005031097890 */ /* 0x000fe4000fffe0ff */
[----:B------:R-:W-:Y:S01]  /*8000*/  UIADD3 UR8, UPT, UPT, UR43, 0x1a00, URZ ;  /* 0x00001a002b087890 */ /* 0x000fe2000fffe0ff */
[----:B------:R-:W-:Y:S01]  /*8010*/  UMOV UR10, UR50 ;  /* 0x00000032000a7c82 */ /* 0x000fe20008000000 */
[----:B------:R-:W-:Y:S01]  /*8020*/  UMOV UR11, UR36 ;  /* 0x00000024000b7c82 */ /* 0x000fe20008000000 */
[----:B--2---:R-:W-:Y:S04]  /*8030*/  UIADD3 UR4, UP0, UPT, UR6, 0x680, URZ ;  /* 0x0000068006047890 */ /* 0x004fe8000ff1e0ff */
[----:B------:R-:W-:Y:S09]  /*8040*/  UIADD3.X UR5, UPT, UPT, URZ, UR7, URZ, UP0, !UPT ;  /* 0x00000007ff057290 */ /* 0x000ff200087fe4ff */
[----:B------:R2:W-:Y:S01]  /*8050*/  UTMASTG.3D [UR12], [UR4] ;  /* 0x0000000c040073b5 */ /* 0x0005e20008010000 */
[----:B------:R2:W-:Y:S01]  /*8060*/  UTMASTG.3D [UR8], [UR4] ;  /* 0x00000008040073b5 */ /* 0x0005e20008010000 */
[----:B------:R0:W-:Y:S01]  /*8070*/  UTMACMDFLUSH ;  /* 0x00000000000079b7 */ /* 0x0001e20000000000 */
[----:B--2---:R-:W-:Y:S04]  /*8080*/  DEPBAR.LE SB0, 0x1 ;  /* 0x000080400000791a */ /* 0x004fe80000000000 */
.L_x_136:
[----:B------:R-:W-:Y:S05]  /*8090*/  BSYNC.RECONVERGENT B0 ;  /* 0x0000000000007941 */ /* 0x000fea0003800200 */
.L_x_135:
[----:B------:R-:W-:Y:S01]  /*80a0*/  BAR.SYNC.DEFER_BLOCKING 0x1, 0x80 ;  /* 0x0042000000007b1d */ /* 0x000fe20000010000 */
[----:B------:R-:W-:Y:S04]  /*80b0*/  UIADD3 UR4, UPT, UPT, UR46, 0x1, URZ ;  /* 0x000000012e047890 */ /* 0x000fe8000fffe0ff */
[----:B------:R-:W-:Y:S04]  /*80c0*/  UISETP.NE.AND UP0, UPT, UR4, 0x4, UPT ;  /* 0x000000040400788c */ /* 0x000fe8000bf05270 */
[----:B------:R-:W-:Y:S01]  /*80d0*/  USEL UR44, UR4, URZ, UP0 ;  /* 0x000000ff042c7287 */ /* 0x000fe20008000000 */
[----:B------:R2:W-:Y:S01]  /*80e0*/  @P6 SYNCS.ARRIVE.TRANS64.RED.A1T0 RZ, [R0+URZ], RZ ;  /* 0x000000ff00ff69a7 */ /* 0x0005e200081004ff */
[----:B------:R-:W-:Y:S01]  /*80f0*/  BSSY B1, `(.L_x_137) ;  /* 0x0000013000017945 */ /* 0x000fe20003800000 */
[----:B------:R-:W3:Y:S02]  /*8100*/  @P6 SYNCS.PHASECHK.TRANS64.TRYWAIT P0, [R2+URZ+0xd0], R3 ;  /* 0x0000d003020065a7 */ /* 0x000ee400080011ff */
[----:B---3--:R-:W-:Y:S01]  /*8110*/  @P6 SEL R63, RZ, 0x1, !P0 ;  /* 0x00000001ff3f6807 */ /* 0x008fe20004000000 */
[----:B--2---:R-:W-:Y:S06]  /*8120*/  @!P6 BRA `(.L_x_138) ;  /* 0x00000000003ce947 */ /* 0x004fec0003800000 */
[----:B------:R-:W-:Y:S01]  /*8130*/  ISETP.NE.AND P1, PT, R64, RZ, PT ;  /* 0x000000ff4000720c */ /* 0x000fe20003f25270 */
[----:B------:R-:W-:Y:S01]  /*8140*/  BSSY B0, `(.L_x_139) ;  /* 0x0000009000007945 */ /* 0x000fe20003800000 */
[----:B------:R-:W-:Y:S11]  /*8150*/  ISETP.NE.AND P0, PT, R63, RZ, PT ;  /* 0x000000ff3f00720c */ /* 0x000ff60003f05270 */
[----:B------:R-:W-:Y:S05]  /*8160*/  @P1 IMAD R3, R26, 0x1000, R56 ;  /* 0x000010001a031824 */ /* 0x000fea00078e0238 */
[----:B------:R-:W-:Y:S05]  /*8170*/  @P1 IADD3 R0, PT, PT, R3, UR43, RZ ;  /* 0x0000002b03001c10 */ /* 0x000fea000fffe0ff */
[----:B------:R-:W-:Y:S01]  /*8180*/  @P1 IMAD.IADD R0, R65, 0x1, R0 ;  /* 0x0000000141001824 */ /* 0x000fe200078e0200 */
[----:B------:R-:W-:Y:S06]  /*8190*/  @P0 BRA `(.L_x_140) ;  /* 0x00000000000c0947 */ /* 0x000fec0003800000 */
[----:B------:R-:W-:Y:S04]  /*81a0*/  SHF.L.U32 R4, R59, 0x1f, RZ ;  /* 0x0000001f3b047819 */ /* 0x000fe800000006ff */
[----:B------:R-:W2:Y:S02]  /*81b0*/  SYNCS.PHASECHK.TRANS64.TRYWAIT P0, [R2+URZ+0xd0], R4 ;  /* 0x0000d004020075a7 */ /* 0x000ea400080011ff */
[----:B--2---:R-:W-:Y:S05]  /*81c0*/  @!P0 BRA `(.L_x_141) ;  /* 0x0000002000d88947 */ /* 0x004fea0003800000 */
.L_x_140:
[----:B------:R-:W-:Y:S05]  /*81d0*/  BSYNC B0 ;  /* 0x0000000000007941 */ /* 0x000fea0003800000 */
.L_x_139:
[----:B------:R-:W-:Y:S02]  /*81e0*/  ISETP.NE.AND P0, PT, R64, RZ, PT ;  /* 0x000000ff4000720c */ /* 0x000fe40003f05270 */
[----:B------:R-:W-:Y:S11]  /*81f0*/  IADD3 R26, PT, PT, R26, 0x1, RZ ;  /* 0x000000011a1a7810 */ /* 0x000ff60007ffe0ff */
[----:B------:R3:W4:Y:S04]  /*8200*/  @P0 LDS.128 R28, [R3+UR43+0x200] ;  /* 0x0002002b031c0984 */ /* 0x0007280008000c00 */
[----:B------:R3:W1:Y:S02]  /*8210*/  @P0 LDS.128 R36, [R0+0x200] ;  /* 0x0002000000240984 */ /* 0x0006640000000c00 */
.L_x_138:
[----:B------:R-:W-:Y:S05]  /*8220*/  BSYNC B1 ;  /* 0x0000000000017941 */ /* 0x000fea0003800000 */
.L_x_137:
[----:B---3--:R-:W-:Y:S05]  /*8230*/  VIADD R0, R25, 0x20 ;  /* 0x0000002019007836 */ /* 0x008fea0000000000 */
[----:B------:R-:W-:Y:S04]  /*8240*/  SHF.R.U32.HI R0, RZ, 0x15, R0 ;  /* 0x00000015ff007819 */ /* 0x000fe80000011600 */
[----:B------:R-:W-:Y:S11]  /*8250*/  LOP3.LUT P0, RZ, R0, 0x3, R47, 0x48, !PT ;  /* 0x0000000300ff7812 */ /* 0x000ff6000780482f */
[----:B------:R-:W-:Y:S02]  /*8260*/  @!UPT UIADD3 URZ, UPT, UPT, URZ, URZ, URZ ;  /* 0x000000fffffff290 */ /* 0x000fe4000fffe0ff */
[----:B------:R-:W-:Y:S05]  /*8270*/  @!P0 BRA `(.L_x_142) ;  /* 0x0000000000408947 */ /* 0x000fea0003800000 */
[----:B------:R-:W3:Y:S01]  /*8280*/  LDCU.64 UR8, c[0x4][0x70] ;  /* 0x01000e00ff0877ac */ /* 0x000ee20008000a00 */
[----:B------:R-:W-:Y:S01]  /*8290*/  MOV R3, 0x0 ;  /* 0x0000000000037802 */ /* 0x000fe20000000f00 */
[----:B------:R-:W-:Y:S02]  /*82a0*/  HFMA2 R12, -RZ, RZ, 0, 5.9604644775390625e-08 ;  /* 0x00000001ff0c7431 */ /* 0x000fe400000001ff */
[----:B-1----:R-:W-:Y:S02]  /*82b0*/  IMAD.MOV.U32 R8, RZ, RZ, 0x192 ;  /* 0x00000192ff087424 */ /* 0x002fe400078e00ff */
[----:B------:R-:W-:Y:S01]  /*82c0*/  IMAD.MOV.U32 R13, RZ, RZ, RZ ;  /* 0x000000ffff0d7224 */ /* 0x000fe200078e00ff */
[----:B------:R-:W1:Y:S01]  /*82d0*/  LDCU.64 UR6, c[0x4][0x78] ;  /* 0x01000f00ff0677ac */ /* 0x000e620008000a00 */
[----:B--2---:R-:W2:Y:S01]  /*82e0*/  LDC.64 R2, c[0x4][R3] ;  /* 0x0100000003027b82 */ /* 0x004ea20000000a00 */
[----:B------:R-:W5:Y:S01]  /*82f0*/  LDCU.64 UR4, c[0x4][0x10] ;  /* 0x01000200ff0477ac */ /* 0x000f620008000a00 */
[----:B---3--:R-:W-:Y:S01]  /*8300*/  MOV R5, UR9 ;  /* 0x0000000900057c02 */ /* 0x008fe20008000f00 */
[----:B------:R-:W-:Y:S01]  /*8310*/  IMAD.U32 R4, RZ, RZ, UR8 ;  /* 0x00000008ff047e24 */ /* 0x000fe2000f8e00ff */
[----:B-1----:R-:W-:Y:S01]  /*8320*/  MOV R7, UR7 ;  /* 0x0000000700077c02 */ /* 0x002fe20008000f00 */
[----:B------:R-:W-:Y:S01]  /*8330*/  IMAD.U32 R6, RZ, RZ, UR6 ;  /* 0x00000006ff067e24 */ /* 0x000fe2000f8e00ff */
[----:B-----5:R-:W-:Y:S01]  /*8340*/  MOV R11, UR5 ;  /* 0x00000005000b7c02 */ /* 0x020fe20008000f00 */
[----:B------:R-:W-:Y:S02]  /*8350*/  IMAD.U32 R10, RZ, RZ, UR4 ;  /* 0x00000004ff0a7e24 */ /* 0x000fe4000f8e00ff */
[----:B------:R-:W-:Y:S07]  /*8360*/  LEPC R20, `(.L_x_142) ;  /* 0x000000001014794e */ /* 0x000fee0000000000 */
[----:B--2-4-:R-:W-:Y:S05]  /*8370*/  CALL.ABS.NOINC R2 ;  /* 0x0000000002007343 */ /* 0x014fea0003c00000 */
.L_x_142:
[----:B------:R-:W-:Y:S01]  /*8380*/  ISETP.NE.AND P6, PT, R61, RZ, PT ;  /* 0x000000ff3d00720c */ /* 0x000fe20003fc5270 */
[----:B------:R-:W-:Y:S05]  /*8390*/  WARPSYNC.ALL ;  /* 0x0000000000007948 */ /* 0x000fea0003800000 */
[----:B------:R-:W-:Y:S01]  /*83a0*/  R2UR UR4, R25 ;  /* 0x00000000190472ca */ /* 0x000fe200000e0000 */
[----:B----4-:R-:W-:Y:S01]  /*83b0*/  HADD2.F32 R3, -RZ, R28.H0_H0 ;  /* 0x2000001cff037230 */ /* 0x010fe20000004100 */
[----:B------:R-:W-:Y:S01]  /*83c0*/  ISETP.NE.AND P0, PT, R60, RZ, PT ;  /* 0x000000ff3c00720c */ /* 0x000fe20003f05270 */
[----:B------:R-:W-:Y:S01]  /*83d0*/  HADD2.F32 R20, -RZ, R30.H0_H0 ;  /* 0x2000001eff147230 */ /* 0x000fe20000004100 */
[----:B------:R-:W-:Y:S09]  /*83e0*/  BSSY.RECONVERGENT B0, `(.L_x_143) ;  /* 0x0000058000007945 */ /* 0x000ff20003800200 */
[----:B-12---:R-:W1:Y:S02]  /*83f0*/  LDTM.x16 R4, tmem[UR4+0x20] ;  /* 0x00002004000479ee */ /* 0x006e640008240000 */
        /* <DEDUP_REMOVED lines=59> */
[----:B------:R-:W-:Y:S02]  /*87b0*/  LEA R3, R26, UR43, 0x3 ;  /* 0x0000002b1a037c11 */ /* 0x000fe4000f8e18ff */
        /* <DEDUP_REMOVED lines=8> */
[----:B------:R-:W-:Y:S01]  /*8840*/  @P6 SHF.L.U32 R2, R59, 0x1f, RZ ;  /* 0x0000001f3b026819 */ /* 0x000fe200000006ff */
        /* <DEDUP_REMOVED lines=17> */
.L_x_144:
[----:B------:R-:W-:Y:S05]  /*8960*/  BSYNC.RECONVERGENT B0 ;  /* 0x0000000000007941 */ /* 0x000fea0003800200 */
.L_x_143:
        /* <DEDUP_REMOVED lines=19> */
.L_x_148:
[----:B------:R-:W-:Y:S05]  /*8aa0*/  BSYNC B0 ;  /* 0x0000000000007941 */ /* 0x000fea0003800000 */
.L_x_147:
[----:B------:R-:W-:Y:S11]  /*8ab0*/  ISETP.NE.AND P0, PT, R64, RZ, PT ;  /* 0x000000ff4000720c */ /* 0x000ff60003f05270 */
[----:B------:R-:W-:Y:S02]  /*8ac0*/  @!UPT UIADD3 URZ, UPT, UPT, URZ, URZ, URZ ;  /* 0x000000fffffff290 */ /* 0x000fe4000fffe0ff */
[----:B------:R3:W4:Y:S04]  /*8ad0*/  @P0 LDS.128 R28, [R26+UR43+0x200] ;  /* 0x0002002b1a1c0984 */ /* 0x0007280008000c00 */
[----:B------:R3:W1:Y:S02]  /*8ae0*/  @P0 LDS.128 R36, [R65+0x200] ;  /* 0x0002000041240984 */ /* 0x0006640000000c00 */
.L_x_146:
[----:B------:R-:W-:Y:S05]  /*8af0*/  BSYNC B1 ;  /* 0x0000000000017941 */ /* 0x000fea0003800000 */
.L_x_145:
[----:B--2---:R-:W-:Y:S05]  /*8b00*/  VIADD R0, R25, 0x30 ;  /* 0x0000003019007836 */ /* 0x004fea0000000000 */
[----:B------:R-:W-:Y:S04]  /*8b10*/  SHF.R.U32.HI R0, RZ, 0x15, R0 ;  /* 0x00000015ff007819 */ /* 0x000fe80000011600 */
[----:B------:R-:W-:Y:S11]  /*8b20*/  LOP3.LUT P0, RZ, R0, 0x3, R47, 0x48, !PT ;  /* 0x0000000300ff7812 */ /* 0x000ff6000780482f */
[----:B------:R-:W-:Y:S02]  /*8b30*/  @!UPT UIADD3 URZ, UPT, UPT, URZ, URZ, URZ ;  /* 0x000000fffffff290 */ /* 0x000fe4000fffe0ff */
[----:B------:R-:W-:Y:S05]  /*8b40*/  @!P0 BRA `(.L_x_150) ;  /* 0x0000000000408947 */ /* 0x000fea0003800000 */
[----:B------:R-:W2:Y:S01]  /*8b50*/  LDCU.64 UR8, c[0x4][0x70] ;  /* 0x01000e00ff0877ac */ /* 0x000ea20008000a00 */
[----:B------:R-:W-:Y:S01]  /*8b60*/  MOV R3, 0x0 ;  /* 0x0000000000037802 */ /* 0x000fe20000000f00 */
        /* <DEDUP_REMOVED lines=14> */
.L_x_150:
[----:B------:R-:W-:Y:S01]  /*8c50*/  ISETP.NE.AND P0, PT, R60, RZ, PT ;  /* 0x000000ff3c00720c */ /* 0x000fe20003f05270 */
[----:B------:R-:W-:Y:S05]  /*8c60*/  WARPSYNC.ALL ;  /* 0x0000000000007948 */ /* 0x000fea0003800000 */
[----:B------:R-:W-:Y:S01]  /*8c70*/  R2UR UR4, R25 ;  /* 0x00000000190472ca */ /* 0x000fe200000e0000 */
[--C-:B----4-:R-:W-:Y:S01]  /*8c80*/  HADD2.F32 R20, -RZ, R28.reuse.H0_H0 ;  /* 0x2000001cff147230 */ /* 0x110fe20000004100 */
[----:B------:R-:W-:Y:S01]  /*8c90*/  IADD3 R53, PT, PT, R53, 0x160, RZ ;  /* 0x0000016035357810 */ /* 0x000fe20007ffe0ff */
[----:B------:R-:W-:Y:S01]  /*8ca0*/  HADD2.F32 R21, -RZ, R28.H1_H1 ;  /* 0x3000001cff157230 */ /* 0x000fe20000004100 */
[----:B------:R-:W-:Y:S01]  /*8cb0*/  BSSY.RECONVERGENT B0, `(.L_x_151) ;  /* 0x0000054000007945 */ /* 0x000fe20003800200 */
[--C-:B------:R-:W-:Y:S01]  /*8cc0*/  HADD2.F32 R25, -RZ, R29.reuse.H0_H0 ;  /* 0x2000001dff197230 */ /* 0x100fe20000004100 */
[----:B------:R-:W-:Y:S01]  /*8cd0*/  LOP3.LUT R53, R53, 0xfefffff8, RZ, 0xc0, !PT ;  /* 0xfefffff835357812 */ /* 0x000fe200078ec0ff */
[----:B---3--:R-:W-:Y:S02]  /*8ce0*/  HADD2.F32 R26, -RZ, R29.H1_H1 ;  /* 0x3000001dff1a7230 */ /* 0x008fe40000004100 */
[--C-:B------:R-:W-:Y:S02]  /*8cf0*/  HADD2.F32 R28, -RZ, R30.reuse.H0_H0 ;  /* 0x2000001eff1c7230 */ /* 0x100fe40000004100 */
[----:B------:R-:W-:Y:S02]  /*8d00*/  HADD2.F32 R29, -RZ, R30.H1_H1 ;  /* 0x3000001eff1d7230 */ /* 0x000fe40000004100 */
[----:B-1----:R-:W1:Y:S01]  /*8d10*/  LDTM.x16 R4, tmem[UR4+0x30] ;  /* 0x00003004000479ee */ /* 0x002e620008240000 */
[----:B------:R-:W-:Y:S01]  /*8d20*/  NOP ;  /* 0x0000000000007918 */ /* 0x000fe20000000000 */
[----:B-1----:R1:W-:Y:S01]  /*8d30*/  SYNCS.ARRIVE.TRANS64.RED.A1T0 RZ, [R53+URZ], RZ ;  /* 0x000000ff35ff79a7 */ /* 0x0023e200081004ff */
[--C-:B------:R-:W-:Y:S02]  /*8d40*/  HADD2.F32 R30, -RZ, R31.reuse.H0_H0 ;  /* 0x2000001fff1e7230 */ /* 0x100fe40000004100 */
[----:B------:R-:W-:Y:S02]  /*8d50*/  HADD2.F32 R31, -RZ, R31.H1_H1 ;  /* 0x3000001fff1f7230 */ /* 0x000fe40000004100 */
        /* <DEDUP_REMOVED lines=8> */
[C---:B------:R-:W-:Y:S01]  /*8de0*/  FMUL R4, R24.reuse, R4 ;  /* 0x0000000418047220 */ /* 0x040fe20000400000 */
[C---:B------:R-:W-:Y:S01]  /*8df0*/  FMUL R5, R24.reuse, R5 ;  /* 0x0000000518057220 */ /* 0x040fe20000400000 */
[C---:B------:R-:W-:Y:S01]  /*8e00*/  FMUL R6, R24.reuse, R6 ;  /* 0x0000000618067220 */ /* 0x040fe20000400000 */
[C---:B------:R-:W-:Y:S01]  /*8e10*/  FMUL R7, R24.reuse, R7 ;  /* 0x0000000718077220 */ /* 0x040fe20000400000 */
[C---:B------:R-:W-:Y:S01]  /*8e20*/  FFMA R4, R27.reuse, R20, R4 ;  /* 0x000000141b047223 */ /* 0x040fe20000000004 */
        /* <DEDUP_REMOVED lines=15> */
[C---:B------:R-:W-:Y:S01]  /*8f20*/  FMUL R12, R24.reuse, R16 ;  /* 0x00000010180c7220 */ /* 0x040fe20000400000 */
[C---:B------:R-:W-:Y:S01]  /*8f30*/  FFMA R0, R27.reuse, R32, R0 ;  /* 0x000000201b007223 */ /* 0x040fe20000000000 */
[C---:B------:R-:W-:Y:S01]  /*8f40*/  FMUL R13, R24.reuse, R17 ;  /* 0x00000011180d7220 */ /* 0x040fe20000400000 */
[----:B------:R-:W-:Y:S01]  /*8f50*/  FFMA R2, R27, R33, R2 ;  /* 0x000000211b027223 */ /* 0x000fe20000000002 */
[----:B------:R-:W-:Y:S01]  /*8f60*/  F2FP.F16.F32.PACK_AB R4, R5, R4 ;  /* 0x000000040504723e */ /* 0x000fe200000000ff */
[C---:B------:R-:W-:Y:S01]  /*8f70*/  FMUL R14, R24.reuse, R18 ;  /* 0x00000012180e7220 */ /* 0x040fe20000400000 */
[----:B------:R-:W-:Y:S01]  /*8f80*/  FFMA R3, R27, R34, R3 ;  /* 0x000000221b037223 */ /* 0x000fe20000000003 */
[----:B------:R-:W-:Y:S01]  /*8f90*/  F2FP.F16.F32.PACK_AB R5, R7, R6 ;  /* 0x000000060705723e */ /* 0x000fe200000000ff */
[----:B------:R-:W-:Y:S01]  /*8fa0*/  FFMA R15, R27, R35, R15 ;  /* 0x000000231b0f7223 */ /* 0x000fe2000000000f */
[----:B------:R-:W-:Y:S01]  /*8fb0*/  FMUL R19, R24, R19 ;  /* 0x0000001318137220 */ /* 0x000fe20000400000 */
[----:B------:R-:W-:Y:S01]  /*8fc0*/  F2FP.F16.F32.PACK_AB R6, R9, R8 ;  /* 0x000000080906723e */ /* 0x000fe200000000ff */
[----:B------:R-:W-:Y:S01]  /*8fd0*/  FFMA R12, R27, R36, R12 ;  /* 0x000000241b0c7223 */ /* 0x000fe2000000000c */
[----:B------:R-:W-:Y:S01]  /*8fe0*/  F2FP.F16.F32.PACK_AB R7, R11, R10 ;  /* 0x0000000a0b07723e */ /* 0x000fe200000000ff */
[C---:B------:R-:W-:Y:S01]  /*8ff0*/  FFMA R13, R27.reuse, R37, R13 ;  /* 0x000000251b0d7223 */ /* 0x040fe2000000000d */
[C---:B------:R-:W-:Y:S01]  /*9000*/  FFMA R14, R27.reuse, R38, R14 ;  /* 0x000000261b0e7223 */ /* 0x040fe2000000000e */
[----:B------:R-:W-:Y:S01]  /*9010*/  FFMA R19, R27, R39, R19 ;  /* 0x000000271b137223 */ /* 0x000fe20000000013 */
[----:B------:R-:W-:Y:S01]  /*9020*/  F2FP.F16.F32.PACK_AB R16, R2, R0 ;  /* 0x000000000210723e */ /* 0x000fe200000000ff */
[----:B------:R1:W-:Y:S01]  /*9030*/  STS.128 [R56+UR43+0x3200], R4 ;  /* 0x0032000438007988 */ /* 0x0003e20008000c2b */
        /* <DEDUP_REMOVED lines=27> */
.L_x_152:
[----:B------:R-:W-:Y:S05]  /*91f0*/  BSYNC.RECONVERGENT B0 ;  /* 0x0000000000007941 */ /* 0x000fea0003800200 */
.L_x_151:
[----:B------:R-:W-:Y:S01]  /*9200*/  BAR.SYNC.DEFER_BLOCKING 0x1, 0x80 ;  /* 0x0042000000007b1d */ /* 0x000fe20000010000 */
[----:B------:R-:W-:Y:S01]  /*9210*/  UISETP.NE.AND UP0, UPT, UR52, -0x4, UPT ;  /* 0xfffffffc3400788c */ /* 0x000fe2000bf05270 */
[----:B------:R-:W-:Y:S08]  /*9220*/  IADD3 R22, PT, PT, R22, 0x1, RZ ;  /* 0x0000000116167810 */ /* 0x000ff00007ffe0ff */
[----:B------:R-:W-:Y:S05]  /*9230*/  BRA.U !UP0, `(.L_x_153) ;  /* 0x0000000108287547 */ /* 0x000fea000b800000 */
[----:B------:R-:W-:Y:S01]  /*9240*/  ISETP.NE.AND P0, PT, R61, RZ, PT ;  /* 0x000000ff3d00720c */ /* 0x000fe20003f05270 */
[----:B------:R-:W-:Y:S01]  /*9250*/  IMAD.U32 R2, RZ, RZ, UR46 ;  /* 0x0000002eff027e24 */ /* 0x000fe2000f8e00ff */
[----:B------:R-:W-:Y:S01]  /*9260*/  UIADD3 UR4, UPT, UPT, UR46, 0x1, URZ ;  /* 0x000000012e047890 */ /* 0x000fe2000fffe0ff */
[----:B------:R-:W-:Y:S03]  /*9270*/  IMAD.U32 R0, RZ, RZ, UR47 ;  /* 0x0000002fff007e24 */ /* 0x000fe6000f8e00ff */
[----:B------:R-:W-:Y:S04]  /*9280*/  UISETP.NE.AND UP0, UPT, UR4, 0x4, UPT ;  /* 0x000000040400788c */ /* 0x000fe8000bf05270 */
[----:B------:R-:W-:Y:S03]  /*9290*/  USEL UR46, UR4, URZ, UP0 ;  /* 0x000000ff042e7287 */ /* 0x000fe60008000000 */
[----:B------:R-:W-:Y:S05]  /*92a0*/  @P0 LEA R2, R2, UR43, 0x3 ;  /* 0x0000002b02020c11 */ /* 0x000fea000f8e18ff */
[----:B------:R-:W-:Y:S05]  /*92b0*/  @P0 VIADD R2, R2, 0xf0 ;  /* 0x000000f002020836 */ /* 0x000fea0000000000 */
[----:B------:R-:W-:Y:S04]  /*92c0*/  @P0 PRMT R0, R0, 0x654, R2 ;  /* 0x0000065400000816 */ /* 0x000fe80000000002 */
[----:B------:R2:W-:Y:S03]  /*92d0*/  @P0 SYNCS.ARRIVE.TRANS64.RED.A1T0 RZ, [R0+URZ], RZ ;  /* 0x000000ff00ff09a7 */ /* 0x0005e600081004ff */
.L_x_153:
[----:B------:R-:W-:Y:S01]  /*92e0*/  R2UR UR4, R50 ;  /* 0x00000000320472ca */ /* 0x000fe200000e0000 */
[----:B------:R-:W-:Y:S01]  /*92f0*/  UISETP.NE.AND UP0, UPT, UR62, URZ, UPT ;  /* 0x000000ff3e00728c */ /* 0x000fe2000bf05270 */
[----:B------:R-:W-:Y:S01]  /*9300*/  ISETP.NE.AND P0, PT, R55, 0x2, PT ;  /* 0x000000023700780c */ /* 0x000fe20003f05270 */
[----:B------:R-:W-:Y:S01]  /*9310*/  UIADD3 UR31, UPT, UPT, UR38, UR63, URZ ;  /* 0x0000003f261f7290 */ /* 0x000fe2000fffe0ff */
[----:B------:R-:W-:Y:S01]  /*9320*/  ISETP.NE.AND P1, PT, R22, 0x4, PT ;  /* 0x000000041600780c */ /* 0x000fe20003f25270 */
[----:B------:R-:W-:Y:S01]  /*9330*/  UIADD3 UR52, UPT, UPT, UR52, 0x4, URZ ;  /* 0x0000000434347890 */ /* 0x000fe2000fffe0ff */
[----:B------:R-:W-:Y:S01]  /*9340*/  SEL R2, RZ, 0x1, P0 ;  /* 0x00000001ff027807 */ /* 0x000fe20000000000 */
[----:B------:R-:W-:Y:S01]  /*9350*/  UMOV UR36, UR61 ;  /* 0x0000003d00247c82 */ /* 0x000fe20008000000 */
[----:B--2---:R-:W-:Y:S02]  /*9360*/  SEL R0, RZ, 0x1, P1 ;  /* 0x00000001ff007807 */ /* 0x004fe40000800000 */
[----:B------:R-:W-:Y:S02]  /*9370*/  LOP3.LUT R57, R57, R2, RZ, 0x3c, !PT ;  /* 0x0000000239397212 */ /* 0x000fe400078e3cff */
[----:B------:R-:W-:Y:S01]  /*9380*/  LOP3.LUT R58, R58, R0, RZ, 0x3c, !PT ;  /* 0x000000003a3a7212 */ /* 0x000fe200078e3cff */
[----:B------:R-:W-:Y:S01]  /*9390*/  UIADD3 UR30, UPT, UPT, UR37, UR4, URZ ;  /* 0x00000004251e7290 */ /* 0x000fe2000fffe0ff */
[----:B------:R-:W-:Y:S02]  /*93a0*/  SEL R55, R55, RZ, P0 ;  /* 0x000000ff37377207 */ /* 0x000fe40000000000 */
[----:B------:R-:W-:Y:S01]  /*93b0*/  SEL R22, R22, RZ, P1 ;  /* 0x000000ff16167207 */ /* 0x000fe20000800000 */
[----:B------:R-:W-:Y:S08]  /*93c0*/  BRA.U UP0, `(.L_x_154) ;  /* 0xffffffcd005c7547 */ /* 0x000ff0000b83ffff */
[----:B------:R-:W-:-:S13]  /*93d0*/  R2UR UR4, R51 ;  /* 0x00000000330472ca */ /* 0x000fda00000e0000 */
[----:B------:R-:W-:-:S09]  /*93e0*/  UISETP.NE.AND UP0, UPT, UR4, URZ, UPT ;  /* 0x000000ff0400728c */ /* 0x000fd2000bf05270 */
[----:B------:R-:W-:Y:S05]  /*93f0*/  BRA.U !UP0, `(.L_x_155) ;  /* 0x0000000108487547 */ /* 0x000fea000b800000 */
[----:B------:R-:W2:Y:S02]  /*9400*/  LDCU.64 UR4, c[0x0][0x890] ;  /* 0x00011200ff0477ac */ /* 0x000ea40008000a00 */
[----:B--2---:R-:W-:-:S04]  /*9410*/  UISETP.NE.U32.AND UP0, UPT, UR4, URZ, UPT ;  /* 0x000000ff0400728c */ /* 0x004fc8000bf05070 */
[----:B------:R-:W-:-:S09]  /*9420*/  UISETP.NE.AND.EX UP0, UPT, UR5, URZ, UPT, UP0 ;  /* 0x000000ff0500728c */ /* 0x000fd2000bf05300 */
[----:B------:R-:W-:Y:S05]  /*9430*/  BRA.U UP0, `(.L_x_156) ;  /* 0x00000001000c7547 */ /* 0x000fea000b800000 */
[----:B------:R-:W-:-:S13]  /*9440*/  FSETP.NEU.AND P0, PT, R27, RZ, PT ;  /* 0x000000ff1b00720b */ /* 0x000fda0003f0d000 */
[----:B------:R-:W-:Y:S05]  /*9450*/  @!P0 EXIT ;  /* 0x000000000000894d */ /* 0x000fea0003800000 */
[----:B------:R-:W-:Y:S05]  /*9460*/  BRA `(.L_x_155) ;  /* 0x00000000002c7947 */ /* 0x000fea0003800000 */
.L_x_156:
[----:B------:R-:W-:Y:S01]  /*9470*/  ISETP.NE.AND P0, PT, R54, RZ, PT ;  /* 0x000000ff3600720c */ /* 0x000fe20003f05270 */
[----:B------:R-:W-:-:S12]  /*9480*/  BSSY.RECONVERGENT B0, `(.L_x_155) ;  /* 0x0000009000007945 */ /* 0x000fd80003800200 */
[----:B------:R-:W-:Y:S05]  /*9490*/  @P0 BRA `(.L_x_157) ;  /* 0x0000000000140947 */ /* 0x000fea0003800000 */
[----:B------:R-:W2:Y:S02]  /*94a0*/  LDCU.64 UR4, c[0x0][0x888] ;  /* 0x00011100ff0477ac */ /* 0x000ea40008000a00 */
[----:B--2---:R-:W-:-:S04]  /*94b0*/  ISETP.NE.U32.AND P0, PT, RZ, UR4, PT ;  /* 0x00000004ff007c0c */ /* 0x004fc8000bf05070 */
[----:B------:R-:W-:-:S13]  /*94c0*/  ISETP.NE.AND.EX P0, PT, RZ, UR5, PT, P0 ;  /* 0x00000005ff007c0c */ /* 0x000fda000bf05300 */
[----:B------:R-:W-:Y:S05]  /*94d0*/  @!P0 EXIT ;  /* 0x000000000000894d */ /* 0x000fea0003800000 */
[----:B------:R-:W-:Y:S05]  /*94e0*/  BRA `(.L_x_158) ;  /* 0x0000000000087947 */ /* 0x000fea0003800000 */
.L_x_157:
[----:B------:R-:W-:-:S13]  /*94f0*/  FSETP.NEU.AND P0, PT, R27, RZ, PT ;  /* 0x000000ff1b00720b */ /* 0x000fda0003f0d000 */
[----:B------:R-:W-:Y:S05]  /*9500*/  @!P0 EXIT ;  /* 0x000000000000894d */ /* 0x000fea0003800000 */
.L_x_158:
[----:B------:R-:W-:Y:S05]  /*9510*/  BSYNC.RECONVERGENT B0 ;  /* 0x0000000000007941 */ /* 0x000fea0003800200 */
.L_x_155:
[----:B------:R-:W-:Y:S01]  /*9520*/  ULEA UR4, UR46, UR43, 0x3 ;  /* 0x0000002b2e047291 */ /* 0x000fe2000f8e18ff */
[----:B------:R-:W-:-:S04]  /*9530*/  DEPBAR.LE SB0, 0x0 ;  /* 0x000080000000791a */ /* 0x000fc80000000000 */
[----:B------:R-:W-:-:S04]  /*9540*/  UIADD3 UR4, UPT, UPT, UR4, 0xf0, URZ ;  /* 0x000000f004047890 */ /* 0x000fc8000fffe0ff */
[----:B------:R-:W-:-:S09]  /*9550*/  UPRMT UR4, UR47, 0x654, UR4 ;  /* 0x000006542f047896 */ /* 0x000fd20008000004 */
[----:B------:R-:W-:Y:S01]  /*9560*/  SYNCS.ARRIVE.TRANS64.RED.A1T0 RZ, [UR4], RZ ;  /* 0x000000ffffff79a7 */ /* 0x000fe20008100404 */
[----:B------:R-:W-:Y:S05]  /*9570*/  EXIT ;  /* 0x000000000000794d */ /* 0x000fea0003800000 */
.L_x_25:
[----:B--2---:R2:W3:Y:S02]  /*9580*/  SYNCS.PHASECHK.TRANS64.TRYWAIT P0, [R0+URZ+0x190], R2 ;  /* 0x00019002000075a7 */ /* 0x0044e400080011ff */
[----:B---3--:R-:W-:Y:S05]  /*9590*/  @!P0 NANOSLEEP.SYNCS 0x989680 ;  /* 0x009896800000895d */ /* 0x008fea0003900000 */
[----:B------:R-:W3:Y:S02]  /*95a0*/  @!P0 SYNCS.PHASECHK.TRANS64 P0, [R0+URZ+0x190], R2 ;  /* 0x00019002000085a7 */ /* 0x000ee400080010ff */
[----:B---3--:R-:W-:Y:S05]  /*95b0*/  @!P0 BRA `(.L_x_25) ;  /* 0xfffffffc00f08947 */ /* 0x008fea000383ffff */
[----:B------:R-:W-:Y:S05]  /*95c0*/  BRA `(.L_x_159) ;  /* 0xffffff8400847947 */ /* 0x000fea000383ffff */
.L_x_28:
[----:B-1----:R-:W-:-:S07]  /*95d0*/  MOV R0, UR33 ;  /* 0x0000002100007c02 */ /* 0x002fce0008000f00 */
.L_x_160:
[----:B-1----:R1:W2:Y:S02]  /*95e0*/  SYNCS.PHASECHK.TRANS64.TRYWAIT P0, [R0+URZ+0x68], R3 ;  /* 0x00006803000075a7 */ /* 0x0022a400080011ff */
[----:B--2---:R-:W-:Y:S05]  /*95f0*/  @!P0 NANOSLEEP.SYNCS 0x989680 ;  /* 0x009896800000895d */ /* 0x004fea0003900000 */
[----:B------:R-:W2:Y:S02]  /*9600*/  @!P0 SYNCS.PHASECHK.TRANS64 P0, [R0+URZ+0x68], R3 ;  /* 0x00006803000085a7 */ /* 0x000ea400080010ff */
[----:B--2---:R-:W-:Y:S05]  /*9610*/  @!P0 BRA `(.L_x_160) ;  /* 0xfffffffc00f08947 */ /* 0x004fea000383ffff */
[----:B------:R-:W-:Y:S05]  /*9620*/  BRA `(.L_x_27) ;  /* 0xffffff8400d87947 */ /* 0x000fea000383ffff */
.L_x_35:
[----:B-1----:R-:W-:-:S07]  /*9630*/  MOV R0, UR17 ;  /* 0x0000001100007c02 */ /* 0x002fce0008000f00 */
.L_x_161:
[----:B-1----:R1:W2:Y:S02]  /*9640*/  SYNCS.PHASECHK.TRANS64.TRYWAIT P0, [R0+URZ+0x68], R3 ;  /* 0x00006803000075a7 */ /* 0x0022a400080011ff */
[----:B--2---:R-:W-:Y:S05]  /*9650*/  @!P0 NANOSLEEP.SYNCS 0x989680 ;  /* 0x009896800000895d */ /* 0x004fea0003900000 */
[----:B------:R-:W2:Y:S02]  /*9660*/  @!P0 SYNCS.PHASECHK.TRANS64 P0, [R0+URZ+0x68], R3 ;  /* 0x00006803000085a7 */ /* 0x000ea400080010ff */
[----:B--2---:R-:W-:Y:S05]  /*9670*/  @!P0 BRA `(.L_x_161) ;  /* 0xfffffffc00f08947 */ /* 0x004fea000383ffff */
[----:B------:R-:W-:Y:S05]  /*9680*/  BRA `(.L_x_34) ;  /* 0xffffff88009c7947 */ /* 0x000fea000383ffff */
.L_x_40:
[----:B-1----:R1:W2:Y:S02]  /*9690*/  SYNCS.PHASECHK.TRANS64.TRYWAIT P0, [R3+URZ+0x120], R0 ;  /* 0x00012000030075a7 */ /* 0x0022a400080011ff */
[----:B--2---:R-:W-:Y:S05]  /*96a0*/  @!P0 NANOSLEEP.SYNCS 0x989680 ;  /* 0x009896800000895d */ /* 0x004fea0003900000 */
[----:B------:R-:W2:Y:S02]  /*96b0*/  @!P0 SYNCS.PHASECHK.TRANS64 P0, [R3+URZ+0x120], R0 ;  /* 0x00012000030085a7 */ /* 0x000ea400080010ff */
[----:B--2---:R-:W-:Y:S05]  /*96c0*/  @!P0 BRA `(.L_x_40) ;  /* 0xfffffffc00f08947 */ /* 0x004fea000383ffff */
[----:B------:R-:W-:Y:S05]  /*96d0*/  BRA `(.L_x_162) ;  /* 0xffffff8c00487947 */ /* 0x000fea000383ffff */
.L_x_44:
[----:B------:R-:W-:-:S07]  /*96e0*/  MOV R0, UR4 ;  /* 0x0000000400007c02 */ /* 0x000fce0008000f00 */
.L_x_163:
[----:B-1----:R1:W2:Y:S02]  /*96f0*/  SYNCS.PHASECHK.TRANS64.TRYWAIT P0, [R0+URZ], R2 ;  /* 0x00000002000075a7 */ /* 0x0022a400080011ff */
[----:B--2---:R-:W-:Y:S05]  /*9700*/  @!P0 NANOSLEEP.SYNCS 0x989680 ;  /* 0x009896800000895d */ /* 0x004fea0003900000 */
[----:B------:R-:W2:Y:S02]  /*9710*/  @!P0 SYNCS.PHASECHK.TRANS64 P0, [R0+URZ], R2 ;  /* 0x00000002000085a7 */ /* 0x000ea400080010ff */
[----:B--2---:R-:W-:Y:S05]  /*9720*/  @!P0 BRA `(.L_x_163) ;  /* 0xfffffffc00f08947 */ /* 0x004fea000383ffff */
[----:B------:R-:W-:Y:S05]  /*9730*/  BRA `(.L_x_164) ;  /* 0xffffff9000f07947 */ /* 0x000fea000383ffff */
.L_x_45:
[----:B------:R-:W-:-:S07]  /*9740*/  MOV R0, UR5 ;  /* 0x0000000500007c02 */ /* 0x000fce0008000f00 */
.L_x_165:
[----:B-1----:R1:W2:Y:S02]  /*9750*/  SYNCS.PHASECHK.TRANS64.TRYWAIT P0, [R0+URZ], R3 ;  /* 0x00000003000075a7 */ /* 0x0022a400080011ff */
[----:B--2---:R-:W-:Y:S05]  /*9760*/  @!P0 NANOSLEEP.SYNCS 0x989680 ;  /* 0x009896800000895d */ /* 0x004fea0003900000 */
[----:B------:R-:W2:Y:S02]  /*9770*/  @!P0 SYNCS.PHASECHK.TRANS64 P0, [R0+URZ], R3 ;  /* 0x00000003000085a7 */ /* 0x000ea400080010ff */
[----:B--2---:R-:W-:Y:S05]  /*9780*/  @!P0 BRA `(.L_x_165) ;  /* 0xfffffffc00f08947 */ /* 0x004fea000383ffff */
[----:B------:R-:W-:Y:S05]  /*9790*/  BRA `(.L_x_166) ;  /* 0xffffff9000fc7947 */ /* 0x000fea000383ffff */
.L_x_46:
[----:B------:R-:W-:-:S07]  /*97a0*/  MOV R0, UR5 ;  /* 0x0000000500007c02 */ /* 0x000fce0008000f00 */
.L_x_167:
[----:B-1----:R1:W2:Y:S02]  /*97b0*/  SYNCS.PHASECHK.TRANS64.TRYWAIT P0, [R0+URZ], R3 ;  /* 0x00000003000075a7 */ /* 0x0022a400080011ff */
[----:B--2---:R-:W-:Y:S05]  /*97c0*/  @!P0 NANOSLEEP.SYNCS 0x989680 ;  /* 0x009896800000895d */ /* 0x004fea0003900000 */
[----:B------:R-:W2:Y:S02]  /*97d0*/  @!P0 SYNCS.PHASECHK.TRANS64 P0, [R0+URZ], R3 ;  /* 0x00000003000085a7 */ /* 0x000ea400080010ff */
[----:B--2---:R-:W-:Y:S05]  /*97e0*/  @!P0 BRA `(.L_x_167) ;  /* 0xfffffffc00f08947 */ /* 0x004fea000383ffff */
[----:B------:R-:W-:Y:S05]  /*97f0*/  BRA `(.L_x_168) ;  /* 0xffffff9400087947 */ /* 0x000fea000383ffff */
.L_x_47:
[----:B------:R-:W-:-:S07]  /*9800*/  MOV R0, UR5 ;  /* 0x0000000500007c02 */ /* 0x000fce0008000f00 */
.L_x_169:
[----:B-1----:R1:W2:Y:S02]  /*9810*/  SYNCS.PHASECHK.TRANS64.TRYWAIT P0, [R0+URZ], R3 ;  /* 0x00000003000075a7 */ /* 0x0022a400080011ff */
[----:B--2---:R-:W-:Y:S05]  /*9820*/  @!P0 NANOSLEEP.SYNCS 0x989680 ;  /* 0x009896800000895d */ /* 0x004fea0003900000 */
[----:B------:R-:W2:Y:S02]  /*9830*/  @!P0 SYNCS.PHASECHK.TRANS64 P0, [R0+URZ], R3 ;  /* 0x00000003000085a7 */ /* 0x000ea400080010ff */
[----:B--2---:R-:W-:Y:S05]  /*9840*/  @!P0 BRA `(.L_x_169) ;  /* 0xfffffffc00f08947 */ /* 0x004fea000383ffff */
[----:B------:R-:W-:Y:S05]  /*9850*/  BRA `(.L_x_170) ;  /* 0xffffff9400147947 */ /* 0x000fea000383ffff */
.L_x_48:
[----:B------:R-:W-:-:S07]  /*9860*/  MOV R0, UR5 ;  /* 0x0000000500007c02 */ /* 0x000fce0008000f00 */
.L_x_171:
[----:B-1----:R1:W2:Y:S02]  /*9870*/  SYNCS.PHASECHK.TRANS64.TRYWAIT P0, [R0+URZ], R3 ;  /* 0x00000003000075a7 */ /* 0x0022a400080011ff */
[----:B--2---:R-:W-:Y:S05]  /*9880*/  @!P0 NANOSLEEP.SYNCS 0x989680 ;  /* 0x009896800000895d */ /* 0x004fea0003900000 */
[----:B------:R-:W2:Y:S02]  /*9890*/  @!P0 SYNCS.PHASECHK.TRANS64 P0, [R0+URZ], R3 ;  /* 0x00000003000085a7 */ /* 0x000ea400080010ff */
[----:B--2---:R-:W-:Y:S05]  /*98a0*/  @!P0 BRA `(.L_x_171) ;  /* 0xfffffffc00f08947 */ /* 0x004fea000383ffff */
[----:B------:R-:W-:Y:S05]  /*98b0*/  BRA `(.L_x_172) ;  /* 0xffffff9400207947 */ /* 0x000fea000383ffff */
.L_x_49:
[----:B------:R-:W-:-:S07]  /*98c0*/  MOV R0, UR5 ;  /* 0x0000000500007c02 */ /* 0x000fce0008000f00 */
.L_x_173:
[----:B-1----:R1:W2:Y:S02]  /*98d0*/  SYNCS.PHASECHK.TRANS64.TRYWAIT P0, [R0+URZ], R3 ;  /* 0x00000003000075a7 */ /* 0x0022a400080011ff */
[----:B--2---:R-:W-:Y:S05]  /*98e0*/  @!P0 NANOSLEEP.SYNCS 0x989680 ;  /* 0x009896800000895d */ /* 0x004fea0003900000 */
[----:B------:R-:W2:Y:S02]  /*98f0*/  @!P0 SYNCS.PHASECHK.TRANS64 P0, [R0+URZ], R3 ;  /* 0x00000003000085a7 */ /* 0x000ea400080010ff */
[----:B--2---:R-:W-:Y:S05]  /*9900*/  @!P0 BRA `(.L_x_173) ;  /* 0xfffffffc00f08947 */ /* 0x004fea000383ffff */
[----:B------:R-:W-:Y:S05]  /*9910*/  BRA `(.L_x_174) ;  /* 0xffffff94002c7947 */ /* 0x000fea000383ffff */
.L_x_50:
[----:B------:R-:W-:-:S07]  /*9920*/  MOV R0, UR5 ;  /* 0x0000000500007c02 */ /* 0x000fce0008000f00 */
.L_x_175:
[----:B-1----:R1:W2:Y:S02]  /*9930*/  SYNCS.PHASECHK.TRANS64.TRYWAIT P0, [R0+URZ], R3 ;  /* 0x00000003000075a7 */ /* 0x0022a400080011ff */
[----:B--2---:R-:W-:Y:S05]  /*9940*/  @!P0 NANOSLEEP.SYNCS 0x989680 ;  /* 0x009896800000895d */ /* 0x004fea0003900000 */
[----:B------:R-:W2:Y:S02]  /*9950*/  @!P0 SYNCS.PHASECHK.TRANS64 P0, [R0+URZ], R3 ;  /* 0x00000003000085a7 */ /* 0x000ea400080010ff */
[----:B--2---:R-:W-:Y:S05]  /*9960*/  @!P0 BRA `(.L_x_175) ;  /* 0xfffffffc00f08947 */ /* 0x004fea000383ffff */
[----:B------:R-:W-:Y:S05]  /*9970*/  BRA `(.L_x_176) ;  /* 0xffffff9400387947 */ /* 0x000fea000383ffff */
.L_x_51:
[----:B------:R-:W-:-:S07]  /*9980*/  MOV R0, UR5 ;  /* 0x0000000500007c02 */ /* 0x000fce0008000f00 */
.L_x_177:
[----:B-1----:R1:W2:Y:S02]  /*9990*/  SYNCS.PHASECHK.TRANS64.TRYWAIT P0, [R0+URZ], R3 ;  /* 0x00000003000075a7 */ /* 0x0022a400080011ff */
[----:B--2---:R-:W-:Y:S05]  /*99a0*/  @!P0 NANOSLEEP.SYNCS 0x989680 ;  /* 0x009896800000895d */ /* 0x004fea0003900000 */
[----:B------:R-:W2:Y:S02]  /*99b0*/  @!P0 SYNCS.PHASECHK.TRANS64 P0, [R0+URZ], R3 ;  /* 0x00000003000085a7 */ /* 0x000ea400080010ff */
[----:B--2---:R-:W-:Y:S05]  /*99c0*/  @!P0 BRA `(.L_x_177) ;  /* 0xfffffffc00f08947 */ /* 0x004fea000383ffff */
[----:B------:R-:W-:Y:S05]  /*99d0*/  BRA `(.L_x_178) ;  /* 0xffffff9400447947 */ /* 0x000fea000383ffff */
.L_x_52:
[----:B------:R-:W-:-:S07]  /*99e0*/  MOV R0, UR5 ;  /* 0x0000000500007c02 */ /* 0x000fce0008000f00 */
.L_x_179:
[----:B-1----:R1:W2:Y:S02]  /*99f0*/  SYNCS.PHASECHK.TRANS64.TRYWAIT P0, [R0+URZ], R3 ;  /* 0x00000003000075a7 */ /* 0x0022a400080011ff */
[----:B--2---:R-:W-:Y:S05]  /*9a00*/  @!P0 NANOSLEEP.SYNCS 0x989680 ;  /* 0x009896800000895d */ /* 0x004fea0003900000 */
[----:B------:R-:W2:Y:S02]  /*9a10*/  @!P0 SYNCS.PHASECHK.TRANS64 P0, [R0+URZ], R3 ;  /* 0x00000003000085a7 */ /* 0x000ea400080010ff */
[----:B--2---:R-:W-:Y:S05]  /*9a20*/  @!P0 BRA `(.L_x_179) ;  /* 0xfffffffc00f08947 */ /* 0x004fea000383ffff */
[----:B------:R-:W-:Y:S05]  /*9a30*/  BRA `(.L_x_180) ;  /* 0xffffff9400507947 */ /* 0x000fea000383ffff */
.L_x_53:
[----:B------:R-:W-:-:S07]  /*9a40*/  MOV R0, UR5 ;  /* 0x0000000500007c02 */ /* 0x000fce0008000f00 */
.L_x_181:
[----:B-1----:R1:W2:Y:S02]  /*9a50*/  SYNCS.PHASECHK.TRANS64.TRYWAIT P0, [R0+URZ], R3 ;  /* 0x00000003000075a7 */ /* 0x0022a400080011ff */
[----:B--2---:R-:W-:Y:S05]  /*9a60*/  @!P0 NANOSLEEP.SYNCS 0x989680 ;  /* 0x009896800000895d */ /* 0x004fea0003900000 */
[----:B------:R-:W2:Y:S02]  /*9a70*/  @!P0 SYNCS.PHASECHK.TRANS64 P0, [R0+URZ], R3 ;  /* 0x00000003000085a7 */ /* 0x000ea400080010ff */
[----:B--2---:R-:W-:Y:S05]  /*9a80*/  @!P0 BRA `(.L_x_181) ;  /* 0xfffffffc00f08947 */ /* 0x004fea000383ffff */
[----:B------:R-:W-:Y:S05]  /*9a90*/  BRA `(.L_x_182) ;  /* 0xffffff94005c7947 */ /* 0x000fea000383ffff */
.L_x_54:
[----:B------:R-:W-:-:S07]  /*9aa0*/  MOV R0, UR5 ;  /* 0x0000000500007c02 */ /* 0x000fce0008000f00 */
.L_x_183:
[----:B-1----:R1:W2:Y:S02]  /*9ab0*/  SYNCS.PHASECHK.TRANS64.TRYWAIT P0, [R0+URZ], R3 ;  /* 0x00000003000075a7 */ /* 0x0022a400080011ff */
[----:B--2---:R-:W-:Y:S05]  /*9ac0*/  @!P0 NANOSLEEP.SYNCS 0x989680 ;  /* 0x009896800000895d */ /* 0x004fea0003900000 */
[----:B------:R-:W2:Y:S02]  /*9ad0*/  @!P0 SYNCS.PHASECHK.TRANS64 P0, [R0+URZ], R3 ;  /* 0x00000003000085a7 */ /* 0x000ea400080010ff */
[----:B--2---:R-:W-:Y:S05]  /*9ae0*/  @!P0 BRA `(.L_x_183) ;  /* 0xfffffffc00f08947 */ /* 0x004fea000383ffff */
[----:B------:R-:W-:Y:S05]  /*9af0*/  BRA `(.L_x_184) ;  /* 0xffffff9400687947 */ /* 0x000fea000383ffff */
.L_x_55:
[----:B------:R-:W-:-:S07]  /*9b00*/  MOV R0, UR5 ;  /* 0x0000000500007c02 */ /* 0x000fce0008000f00 */
.L_x_185:
[----:B-1----:R1:W2:Y:S02]  /*9b10*/  SYNCS.PHASECHK.TRANS64.TRYWAIT P0, [R0+URZ], R3 ;  /* 0x00000003000075a7 */ /* 0x0022a400080011ff */
[----:B--2---:R-:W-:Y:S05]  /*9b20*/  @!P0 NANOSLEEP.SYNCS 0x989680 ;  /* 0x009896800000895d */ /* 0x004fea0003900000 */
[----:B------:R-:W2:Y:S02]  /*9b30*/  @!P0 SYNCS.PHASECHK.TRANS64 P0, [R0+URZ], R3 ;  /* 0x00000003000085a7 */ /* 0x000ea400080010ff */
[----:B--2---:R-:W-:Y:S05]  /*9b40*/  @!P0 BRA `(.L_x_185) ;  /* 0xfffffffc00f08947 */ /* 0x004fea000383ffff */
[----:B------:R-:W-:Y:S05]  /*9b50*/  BRA `(.L_x_186) ;  /* 0xffffff9400747947 */ /* 0x000fea000383ffff */
.L_x_58:
[----:B--2---:R2:W3:Y:S02]  /*9b60*/  SYNCS.PHASECHK.TRANS64.TRYWAIT P0, [R2+URZ+0x180], R4 ;  /* 0x00018004020075a7 */ /* 0x0044e400080011ff */
[----:B---3--:R-:W-:Y:S05]  /*9b70*/  @!P0 NANOSLEEP.SYNCS 0x989680 ;  /* 0x009896800000895d */ /* 0x008fea0003900000 */
[----:B------:R-:W3:Y:S02]  /*9b80*/  @!P0 SYNCS.PHASECHK.TRANS64 P0, [R2+URZ+0x180], R4 ;  /* 0x00018004020085a7 */ /* 0x000ee400080010ff */
[----:B---3--:R-:W-:Y:S05]  /*9b90*/  @!P0 BRA `(.L_x_58) ;  /* 0xfffffffc00f08947 */ /* 0x008fea000383ffff */
[----:B------:R-:W-:Y:S05]  /*9ba0*/  BRA `(.L_x_187) ;  /* 0xffffff9400d07947 */ /* 0x000fea000383ffff */
.L_x_59:
[----:B------:R-:W-:-:S07]  /*9bb0*/  MOV R2, UR4 ;  /* 0x0000000400027c02 */ /* 0x000fce0008000f00 */
.L_x_188:
[----:B--2---:R2:W3:Y:S02]  /*9bc0*/  SYNCS.PHASECHK.TRANS64.TRYWAIT P0, [R2+URZ+0x130], R5 ;  /* 0x00013005020075a7 */ /* 0x0044e400080011ff */
[----:B---3--:R-:W-:Y:S05]  /*9bd0*/  @!P0 NANOSLEEP.SYNCS 0x989680 ;  /* 0x009896800000895d */ /* 0x008fea0003900000 */
[----:B------:R-:W3:Y:S02]  /*9be0*/  @!P0 SYNCS.PHASECHK.TRANS64 P0, [R2+URZ+0x130], R5 ;  /* 0x00013005020085a7 */ /* 0x000ee400080010ff */
[----:B---3--:R-:W-:Y:S05]  /*9bf0*/  @!P0 BRA `(.L_x_188) ;  /* 0xfffffffc00f08947 */ /* 0x008fea000383ffff */
[----:B------:R-:W-:Y:S05]  /*9c00*/  BRA `(.L_x_189) ;  /* 0xffffff9400e07947 */ /* 0x000fea000383ffff */
.L_x_60:
[----:B--2---:R2:W3:Y:S02]  /*9c10*/  SYNCS.PHASECHK.TRANS64.TRYWAIT P1, [R2+URZ+0x120], R4 ;  /* 0x00012004020075a7 */ /* 0x0044e400080211ff */
[----:B---3--:R-:W-:Y:S05]  /*9c20*/  @!P1 NANOSLEEP.SYNCS 0x989680 ;  /* 0x009896800000995d */ /* 0x008fea0003900000 */
[----:B------:R-:W3:Y:S02]  /*9c30*/  @!P1 SYNCS.PHASECHK.TRANS64 P1, [R2+URZ+0x120], R4 ;  /* 0x00012004020095a7 */ /* 0x000ee400080210ff */
[----:B---3--:R-:W-:Y:S05]  /*9c40*/  @!P1 BRA `(.L_x_60) ;  /* 0xfffffffc00f09947 */ /* 0x008fea000383ffff */
[----:B------:R-:W-:Y:S05]  /*9c50*/  BRA `(.L_x_190) ;  /* 0xffffff9800107947 */ /* 0x000fea000383ffff */
.L_x_63:
[----:B------:R-:W-:-:S07]  /*9c60*/  MOV R0, UR4 ;  /* 0x0000000400007c02 */ /* 0x000fce0008000f00 */
.L_x_191:
[----:B--2---:R2:W3:Y:S02]  /*9c70*/  SYNCS.PHASECHK.TRANS64.TRYWAIT P0, [R0+URZ+0x130], R2 ;  /* 0x00013002000075a7 */ /* 0x0044e400080011ff */
[----:B---3--:R-:W-:Y:S05]  /*9c80*/  @!P0 NANOSLEEP.SYNCS 0x989680 ;  /* 0x009896800000895d */ /* 0x008fea0003900000 */
[----:B------:R-:W3:Y:S02]  /*9c90*/  @!P0 SYNCS.PHASECHK.TRANS64 P0, [R0+URZ+0x130], R2 ;  /* 0x00013002000085a7 */ /* 0x000ee400080010ff */
[----:B---3--:R-:W-:Y:S05]  /*9ca0*/  @!P0 BRA `(.L_x_191) ;  /* 0xfffffffc00f08947 */ /* 0x008fea000383ffff */
[----:B------:R-:W-:Y:S05]  /*9cb0*/  BRA `(.L_x_62) ;  /* 0xffffff9800647947 */ /* 0x000fea000383ffff */
.L_x_72:
[----:B--2---:R-:W-:-:S04]  /*9cc0*/  MOV R5, UR5 ;  /* 0x0000000500057c02 */ /* 0x004fc80008000f00 */
[----:B------:R2:W3:Y:S03]  /*9cd0*/  SYNCS.PHASECHK.TRANS64.TRYWAIT P0, [R5+URZ+0x8], R6 ;  /* 0x00000806050075a7 */ /* 0x0004e600080011ff */
[----:B---3--:R-:W-:Y:S05]  /*9ce0*/  @!P0 NANOSLEEP.SYNCS 0x989680 ;  /* 0x009896800000895d */ /* 0x008fea0003900000 */
[----:B------:R-:W3:Y:S02]  /*9cf0*/  @!P0 SYNCS.PHASECHK.TRANS64 P0, [R5+URZ+0x8], R6 ;  /* 0x00000806050085a7 */ /* 0x000ee400080010ff */
[----:B---3--:R-:W-:Y:S05]  /*9d00*/  @!P0 BRA `(.L_x_72) ;  /* 0xfffffffc00ec8947 */ /* 0x008fea000383ffff */
[----:B------:R-:W-:Y:S05]  /*9d10*/  BRA `(.L_x_71) ;  /* 0xffffff9c00187947 */ /* 0x000fea000383ffff */
.L_x_74:
[----:B------:R-:W-:Y:S01]  /*9d20*/  BSSY B0, `(.L_x_192) ;  /* 0x0000006000007945 */ /* 0x000fe20003800000 */
[----:B------:R-:W-:-:S07]  /*9d30*/  MOV R15, 0xffffffff ;  /* 0xffffffff000f7802 */ /* 0x000fce0000000f00 */
[----:B-12--5:R-:W-:Y:S05]  /*9d40*/  WARPSYNC.COLLECTIVE R15, `(.L_x_193) ;  /* 0x000000000f0c7348 */ /* 0x026fea0003c00000 */
[----:B------:R-:W-:Y:S02]  /*9d50*/  ELECT P6, UR79, PT ;  /* 0x00000000004f782f */ /* 0x000fe400038c0000 */
[----:B------:R-:W-:Y:S01]  /*9d60*/  MOV R14, UR79 ;  /* 0x0000004f000e7c02 */ /* 0x000fe20008000f00 */
[----:B-12--5:R-:W-:Y:S10]  /*9d70*/  ENDCOLLECTIVE ;  /* 0x000000000000791b */ /* 0x026ff40003800000 */
.L_x_193:
[----:B------:R-:W-:Y:S05]  /*9d80*/  BSYNC B0 ;  /* 0x0000000000007941 */ /* 0x000fea0003800000 */
.L_x_192:
[----:B------:R-:W-:Y:S05]  /*9d90*/  BRA `(.L_x_194) ;  /* 0xffffff9c00487947 */ /* 0x000fea000383ffff */
.L_x_76:
[----:B--2---:R-:W-:-:S04]  /*9da0*/  MOV R0, UR5 ;  /* 0x0000000500007c02 */ /* 0x004fc80008000f00 */
[----:B------:R2:W3:Y:S03]  /*9db0*/  SYNCS.PHASECHK.TRANS64.TRYWAIT P0, [R0+URZ+0x8], R4 ;  /* 0x00000804000075a7 */ /* 0x0004e600080011ff */
[----:B---3--:R-:W-:Y:S05]  /*9dc0*/  @!P0 NANOSLEEP.SYNCS 0x989680 ;  /* 0x009896800000895d */ /* 0x008fea0003900000 */
[----:B------:R-:W3:Y:S02]  /*9dd0*/  @!P0 SYNCS.PHASECHK.TRANS64 P0, [R0+URZ+0x8], R4 ;  /* 0x00000804000085a7 */ /* 0x000ee400080010ff */
[----:B---3--:R-:W-:Y:S05]  /*9de0*/  @!P0 BRA `(.L_x_76) ;  /* 0xfffffffc00ec8947 */ /* 0x008fea000383ffff */
[----:B------:R-:W-:Y:S05]  /*9df0*/  BRA `(.L_x_75) ;  /* 0xffffff9c004c7947 */ /* 0x000fea000383ffff */
.L_x_77:
[----:B-1----:R1:W2:Y:S02]  /*9e00*/  SYNCS.PHASECHK.TRANS64.TRYWAIT P0, [R0+URZ+0x120], R4 ;  /* 0x00012004000075a7 */ /* 0x0022a400080011ff */
[----:B--2---:R-:W-:Y:S05]  /*9e10*/  @!P0 NANOSLEEP.SYNCS 0x989680 ;  /* 0x009896800000895d */ /* 0x004fea0003900000 */
[----:B------:R-:W2:Y:S02]  /*9e20*/  @!P0 SYNCS.PHASECHK.TRANS64 P0, [R0+URZ+0x120], R4 ;  /* 0x00012004000085a7 */ /* 0x000ea400080010ff */
[----:B--2---:R-:W-:Y:S05]  /*9e30*/  @!P0 BRA `(.L_x_77) ;  /* 0xfffffffc00f08947 */ /* 0x004fea000383ffff */
[----:B------:R-:W-:Y:S05]  /*9e40*/  BRA `(.L_x_195) ;  /* 0xffffffa000387947 */ /* 0x000fea000383ffff */
.L_x_79:
[----:B------:R-:W-:-:S07]  /*9e50*/  MOV R0, UR31 ;  /* 0x0000001f00007c02 */ /* 0x000fce0008000f00 */
.L_x_196:
[----:B-1----:R1:W2:Y:S02]  /*9e60*/  SYNCS.PHASECHK.TRANS64.TRYWAIT P0, [R0+URZ+0x160], R4 ;  /* 0x00016004000075a7 */ /* 0x0022a400080011ff */
[----:B--2---:R-:W-:Y:S05]  /*9e70*/  @!P0 NANOSLEEP.SYNCS 0x989680 ;  /* 0x009896800000895d */ /* 0x004fea0003900000 */
[----:B------:R-:W2:Y:S02]  /*9e80*/  @!P0 SYNCS.PHASECHK.TRANS64 P0, [R0+URZ+0x160], R4 ;  /* 0x00016004000085a7 */ /* 0x000ea400080010ff */
[----:B--2---:R-:W-:Y:S05]  /*9e90*/  @!P0 BRA `(.L_x_196) ;  /* 0xfffffffc00f08947 */ /* 0x004fea000383ffff */
[----:B------:R-:W-:Y:S05]  /*9ea0*/  BRA `(.L_x_197) ;  /* 0xffffffa000847947 */ /* 0x000fea000383ffff */
.L_x_82:
[----:B------:R-:W-:Y:S07]  /*9eb0*/  MOV R0, UR5 ;  /* 0x0000000500007c02 */ /* 0x000fee0008000f00 */
.L_x_198:
[----:B-1----:R1:W2:Y:S02]  /*9ec0*/  SYNCS.PHASECHK.TRANS64.TRYWAIT P0, [R0+URZ], R4 ;  /* 0x00000004000075a7 */ /* 0x0022a400080011ff */
[----:B--2---:R-:W-:Y:S05]  /*9ed0*/  @!P0 NANOSLEEP.SYNCS 0x989680 ;  /* 0x009896800000895d */ /* 0x004fea0003900000 */
[----:B------:R-:W2:Y:S02]  /*9ee0*/  @!P0 SYNCS.PHASECHK.TRANS64 P0, [R0+URZ], R4 ;  /* 0x00000004000085a7 */ /* 0x000ea400080010ff */
[----:B--2---:R-:W-:Y:S05]  /*9ef0*/  @!P0 BRA `(.L_x_198) ;  /* 0xfffffffc00f08947 */ /* 0x004fea000383ffff */
[----:B------:R-:W-:Y:S05]  /*9f00*/  BRA `(.L_x_81) ;  /* 0xffffffa000987947 */ /* 0x000fea000383ffff */
.L_x_86:
[----:B-1----:R-:W-:-:S07]  /*9f10*/  MOV R0, UR4 ;  /* 0x0000000400007c02 */ /* 0x002fce0008000f00 */
.L_x_199:
[----:B-1----:R1:W2:Y:S02]  /*9f20*/  SYNCS.PHASECHK.TRANS64.TRYWAIT P0, [R0+URZ], R2 ;  /* 0x00000002000075a7 */ /* 0x0022a400080011ff */
[----:B--2---:R-:W-:Y:S05]  /*9f30*/  @!P0 NANOSLEEP.SYNCS 0x989680 ;  /* 0x009896800000895d */ /* 0x004fea0003900000 */
[----:B------:R-:W2:Y:S02]  /*9f40*/  @!P0 SYNCS.PHASECHK.TRANS64 P0, [R0+URZ], R2 ;  /* 0x00000002000085a7 */ /* 0x000ea400080010ff */
[----:B--2---:R-:W-:Y:S05]  /*9f50*/  @!P0 BRA `(.L_x_199) ;  /* 0xfffffffc00f08947 */ /* 0x004fea000383ffff */
[----:B------:R-:W-:Y:S05]  /*9f60*/  BRA `(.L_x_200) ;  /* 0xffffffa4008c7947 */ /* 0x000fea000383ffff */
.L_x_87:
[----:B------:R-:W-:-:S07]  /*9f70*/  MOV R0, UR5 ;  /* 0x0000000500007c02 */ /* 0x000fce0008000f00 */
.L_x_201:
[----:B-1----:R1:W2:Y:S02]  /*9f80*/  SYNCS.PHASECHK.TRANS64.TRYWAIT P0, [R0+URZ], R3 ;  /* 0x00000003000075a7 */ /* 0x0022a400080011ff */
[----:B--2---:R-:W-:Y:S05]  /*9f90*/  @!P0 NANOSLEEP.SYNCS 0x989680 ;  /* 0x009896800000895d */ /* 0x004fea0003900000 */
[----:B------:R-:W2:Y:S02]  /*9fa0*/  @!P0 SYNCS.PHASECHK.TRANS64 P0, [R0+URZ], R3 ;  /* 0x00000003000085a7 */ /* 0x000ea400080010ff */
[----:B--2---:R-:W-:Y:S05]  /*9fb0*/  @!P0 BRA `(.L_x_201) ;  /* 0xfffffffc00f08947 */ /* 0x004fea000383ffff */
[----:B------:R-:W-:Y:S05]  /*9fc0*/  BRA `(.L_x_202) ;  /* 0xffffffa400987947 */ /* 0x000fea000383ffff */
.L_x_88:
[----:B------:R-:W-:-:S07]  /*9fd0*/  MOV R0, UR5 ;  /* 0x0000000500007c02 */ /* 0x000fce0008000f00 */
.L_x_203:
[----:B-1----:R1:W2:Y:S02]  /*9fe0*/  SYNCS.PHASECHK.TRANS64.TRYWAIT P0, [R0+URZ], R3 ;  /* 0x00000003000075a7 */ /* 0x0022a400080011ff */
[----:B--2---:R-:W-:Y:S05]  /*9ff0*/  @!P0 NANOSLEEP.SYNCS 0x989680 ;  /* 0x009896800000895d */ /* 0x004fea0003900000 */
[----:B------:R-:W2:Y:S02]  /*a000*/  @!P0 SYNCS.PHASECHK.TRANS64 P0, [R0+URZ], R3 ;  /* 0x00000003000085a7 */ /* 0x000ea400080010ff */
[----:B--2---:R-:W-:Y:S05]  /*a010*/  @!P0 BRA `(.L_x_203) ;  /* 0xfffffffc00f08947 */ /* 0x004fea000383ffff */
[----:B------:R-:W-:Y:S05]  /*a020*/  BRA `(.L_x_204) ;  /* 0xffffffa400a47947 */ /* 0x000fea000383ffff */
.L_x_91:
[----:B------:R-:W-:-:S07]  /*a030*/  MOV R0, UR26 ;  /* 0x0000001a00007c02 */ /* 0x000fce0008000f00 */
.L_x_205:
[----:B-1----:R1:W2:Y:S02]  /*a040*/  SYNCS.PHASECHK.TRANS64.TRYWAIT P1, [R0+URZ+0x1a0], R2 ;  /* 0x0001a002000075a7 */ /* 0x0022a400080211ff */
[----:B--2---:R-:W-:Y:S05]  /*a050*/  @!P1 NANOSLEEP.SYNCS 0x989680 ;  /* 0x009896800000995d */ /* 0x004fea0003900000 */
[----:B------:R-:W2:Y:S02]  /*a060*/  @!P1 SYNCS.PHASECHK.TRANS64 P1, [R0+URZ+0x1a0], R2 ;  /* 0x0001a002000095a7 */ /* 0x000ea400080210ff */
[----:B--2---:R-:W-:Y:S05]  /*a070*/  @!P1 BRA `(.L_x_205) ;  /* 0xfffffffc00f09947 */ /* 0x004fea000383ffff */
[----:B------:R-:W-:Y:S05]  /*a080*/  BRA `(.L_x_206) ;  /* 0xffffffa400f07947 */ /* 0x000fea000383ffff */
.L_x_96:
[----:B--2---:R2:W3:Y:S02]  /*a090*/  SYNCS.PHASECHK.TRANS64.TRYWAIT P0, [R8+URZ+0x120], R0 ;  /* 0x00012000080075a7 */ /* 0x0044e400080011ff */
[----:B---3--:R-:W-:Y:S05]  /*a0a0*/  @!P0 NANOSLEEP.SYNCS 0x989680 ;  /* 0x009896800000895d */ /* 0x008fea0003900000 */
[----:B------:R-:W3:Y:S02]  /*a0b0*/  @!P0 SYNCS.PHASECHK.TRANS64 P0, [R8+URZ+0x120], R0 ;  /* 0x00012000080085a7 */ /* 0x000ee400080010ff */
[----:B---3--:R-:W-:Y:S05]  /*a0c0*/  @!P0 BRA `(.L_x_96) ;  /* 0xfffffffc00f08947 */ /* 0x008fea000383ffff */
[----:B------:R-:W-:Y:S05]  /*a0d0*/  BRA `(.L_x_207) ;  /* 0xffffffac00287947 */ /* 0x000fea000383ffff */
.L_x_99:
[----:B--2---:R-:W-:Y:S07]  /*a0e0*/  MOV R0, UR21 ;  /* 0x0000001500007c02 */ /* 0x004fee0008000f00 */
.L_x_208:
[----:B--2---:R2:W3:Y:S02]  /*a0f0*/  SYNCS.PHASECHK.TRANS64.TRYWAIT P1, [R0+URZ+0x118], R2 ;  /* 0x00011802000075a7 */ /* 0x0044e400080211ff */
[----:B---3--:R-:W-:Y:S05]  /*a100*/  @!P1 NANOSLEEP.SYNCS 0x989680 ;  /* 0x009896800000995d */ /* 0x008fea0003900000 */
[----:B------:R-:W3:Y:S02]  /*a110*/  @!P1 SYNCS.PHASECHK.TRANS64 P1, [R0+URZ+0x118], R2 ;  /* 0x00011802000095a7 */ /* 0x000ee400080210ff */
[----:B---3--:R-:W-:Y:S05]  /*a120*/  @!P1 BRA `(.L_x_208) ;  /* 0xfffffffc00f09947 */ /* 0x008fea000383ffff */
[----:B------:R-:W-:Y:S05]  /*a130*/  BRA `(.L_x_98) ;  /* 0xffffffb000a47947 */ /* 0x000fea000383ffff */
.L_x_102:
[----:B--2---:R-:W-:Y:S07]  /*a140*/  MOV R0, UR21 ;  /* 0x0000001500007c02 */ /* 0x004fee0008000f00 */
.L_x_209:
[----:B--2---:R2:W3:Y:S02]  /*a150*/  SYNCS.PHASECHK.TRANS64.TRYWAIT P0, [R0+URZ+0xf0], R4 ;  /* 0x0000f004000075a7 */ /* 0x0044e400080011ff */
[----:B---3--:R-:W-:Y:S05]  /*a160*/  @!P0 NANOSLEEP.SYNCS 0x989680 ;  /* 0x009896800000895d */ /* 0x008fea0003900000 */
[----:B------:R-:W3:Y:S02]  /*a170*/  @!P0 SYNCS.PHASECHK.TRANS64 P0, [R0+URZ+0xf0], R4 ;  /* 0x0000f004000085a7 */ /* 0x000ee400080010ff */
[----:B---3--:R-:W-:Y:S05]  /*a180*/  @!P0 BRA `(.L_x_209) ;  /* 0xfffffffc00f08947 */ /* 0x008fea000383ffff */
[----:B------:R-:W-:Y:S05]  /*a190*/  BRA `(.L_x_210) ;  /* 0xffffffb000fc7947 */ /* 0x000fea000383ffff */
.L_x_103:
[----:B------:R-:W-:Y:S07]  /*a1a0*/  MOV R0, UR21 ;  /* 0x0000001500007c02 */ /* 0x000fee0008000f00 */
.L_x_211:
[----:B--2---:R2:W3:Y:S02]  /*a1b0*/  SYNCS.PHASECHK.TRANS64.TRYWAIT P0, [R0+URZ+0xf8], R4 ;  /* 0x0000f804000075a7 */ /* 0x0044e400080011ff */
[----:B---3--:R-:W-:Y:S05]  /*a1c0*/  @!P0 NANOSLEEP.SYNCS 0x989680 ;  /* 0x009896800000895d */ /* 0x008fea0003900000 */
[----:B------:R-:W3:Y:S02]  /*a1d0*/  @!P0 SYNCS.PHASECHK.TRANS64 P0, [R0+URZ+0xf8], R4 ;  /* 0x0000f804000085a7 */ /* 0x000ee400080010ff */
[----:B---3--:R-:W-:Y:S05]  /*a1e0*/  @!P0 BRA `(.L_x_211) ;  /* 0xfffffffc00f08947 */ /* 0x008fea000383ffff */
[----:B------:R-:W-:Y:S05]  /*a1f0*/  BRA `(.L_x_212) ;  /* 0xffffffb400587947 */ /* 0x000fea000383ffff */
.L_x_104:
[----:B------:R-:W-:Y:S07]  /*a200*/  MOV R0, UR21 ;  /* 0x0000001500007c02 */ /* 0x000fee0008000f00 */
.L_x_213:
[----:B--2---:R2:W3:Y:S02]  /*a210*/  SYNCS.PHASECHK.TRANS64.TRYWAIT P0, [R0+URZ+0x100], R4 ;  /* 0x00010004000075a7 */ /* 0x0044e400080011ff */
[----:B---3--:R-:W-:Y:S05]  /*a220*/  @!P0 NANOSLEEP.SYNCS 0x989680 ;  /* 0x009896800000895d */ /* 0x008fea0003900000 */
[----:B------:R-:W3:Y:S02]  /*a230*/  @!P0 SYNCS.PHASECHK.TRANS64 P0, [R0+URZ+0x100], R4 ;  /* 0x00010004000085a7 */ /* 0x000ee400080010ff */
[----:B---3--:R-:W-:Y:S05]  /*a240*/  @!P0 BRA `(.L_x_213) ;  /* 0xfffffffc00f08947 */ /* 0x008fea000383ffff */
[----:B------:R-:W-:Y:S05]  /*a250*/  BRA `(.L_x_214) ;  /* 0xffffffb400b87947 */ /* 0x000fea000383ffff */
.L_x_105:
[----:B------:R-:W-:Y:S07]  /*a260*/  MOV R0, UR21 ;  /* 0x0000001500007c02 */ /* 0x000fee0008000f00 */
.L_x_215:
[----:B--2---:R2:W3:Y:S02]  /*a270*/  SYNCS.PHASECHK.TRANS64.TRYWAIT P0, [R0+URZ+0x108], R4 ;  /* 0x00010804000075a7 */ /* 0x0044e400080011ff */
[----:B---3--:R-:W-:Y:S05]  /*a280*/  @!P0 NANOSLEEP.SYNCS 0x989680 ;  /* 0x009896800000895d */ /* 0x008fea0003900000 */
[----:B------:R-:W3:Y:S02]  /*a290*/  @!P0 SYNCS.PHASECHK.TRANS64 P0, [R0+URZ+0x108], R4 ;  /* 0x00010804000085a7 */ /* 0x000ee400080010ff */
[----:B---3--:R-:W-:Y:S05]  /*a2a0*/  @!P0 BRA `(.L_x_215) ;  /* 0xfffffffc00f08947 */ /* 0x008fea000383ffff */
[----:B------:R-:W-:Y:S05]  /*a2b0*/  BRA `(.L_x_216) ;  /* 0xffffffb800207947 */ /* 0x000fea000383ffff */
.L_x_107:
[----:B------:R-:W-:-:S07]  /*a2c0*/  MOV R0, UR21 ;  /* 0x0000001500007c02 */ /* 0x000fce0008000f00 */
.L_x_217:
[----:B---3--:R3:W4:Y:S02]  /*a2d0*/  SYNCS.PHASECHK.TRANS64.TRYWAIT P0, [R0+URZ+0xf0], R2 ;  /* 0x0000f002000075a7 */ /* 0x00872400080011ff */
[----:B----4-:R-:W-:Y:S05]  /*a2e0*/  @!P0 NANOSLEEP.SYNCS 0x989680 ;  /* 0x009896800000895d */ /* 0x010fea0003900000 */
[----:B------:R-:W4:Y:S02]  /*a2f0*/  @!P0 SYNCS.PHASECHK.TRANS64 P0, [R0+URZ+0xf0], R2 ;  /* 0x0000f002000085a7 */ /* 0x000f2400080010ff */
[----:B----4-:R-:W-:Y:S05]  /*a300*/  @!P0 BRA `(.L_x_217) ;  /* 0xfffffffc00f08947 */ /* 0x010fea000383ffff */
[----:B------:R-:W-:Y:S05]  /*a310*/  BRA `(.L_x_218) ;  /* 0xffffffb800ac7947 */ /* 0x000fea000383ffff */
.L_x_108:
[----:B---3--:R-:W-:-:S07]  /*a320*/  MOV R0, UR21 ;  /* 0x0000001500007c02 */ /* 0x008fce0008000f00 */
.L_x_219:
[----:B---3--:R3:W4:Y:S02]  /*a330*/  SYNCS.PHASECHK.TRANS64.TRYWAIT P0, [R0+URZ+0xf8], R2 ;  /* 0x0000f802000075a7 */ /* 0x00872400080011ff */
[----:B----4-:R-:W-:Y:S05]  /*a340*/  @!P0 NANOSLEEP.SYNCS 0x989680 ;  /* 0x009896800000895d */ /* 0x010fea0003900000 */
[----:B------:R-:W4:Y:S02]  /*a350*/  @!P0 SYNCS.PHASECHK.TRANS64 P0, [R0+URZ+0xf8], R2 ;  /* 0x0000f802000085a7 */ /* 0x000f2400080010ff */
[----:B----4-:R-:W-:Y:S05]  /*a360*/  @!P0 BRA `(.L_x_219) ;  /* 0xfffffffc00f08947 */ /* 0x010fea000383ffff */
[----:B------:R-:W-:Y:S05]  /*a370*/  BRA `(.L_x_220) ;  /* 0xffffffb8009c7947 */ /* 0x000fea000383ffff */
.L_x_109:
[----:B---3--:R-:W-:-:S07]  /*a380*/  MOV R0, UR21 ;  /* 0x0000001500007c02 */ /* 0x008fce0008000f00 */
.L_x_221:
[----:B---3--:R3:W4:Y:S02]  /*a390*/  SYNCS.PHASECHK.TRANS64.TRYWAIT P0, [R0+URZ+0x100], R2 ;  /* 0x00010002000075a7 */ /* 0x00872400080011ff */
[----:B----4-:R-:W-:Y:S05]  /*a3a0*/  @!P0 NANOSLEEP.SYNCS 0x989680 ;  /* 0x009896800000895d */ /* 0x010fea0003900000 */
[----:B------:R-:W4:Y:S02]  /*a3b0*/  @!P0 SYNCS.PHASECHK.TRANS64 P0, [R0+URZ+0x100], R2 ;  /* 0x00010002000085a7 */ /* 0x000f2400080010ff */
[----:B----4-:R-:W-:Y:S05]  /*a3c0*/  @!P0 BRA `(.L_x_221) ;  /* 0xfffffffc00f08947 */ /* 0x010fea000383ffff */
[----:B------:R-:W-:Y:S05]  /*a3d0*/  BRA `(.L_x_222) ;  /* 0xffffffb8008c7947 */ /* 0x000fea000383ffff */
.L_x_111:
[----:B-1----:R1:W2:Y:S02]  /*a3e0*/  SYNCS.PHASECHK.TRANS64.TRYWAIT P0, [R3+URZ+0x120], R0 ;  /* 0x00012000030075a7 */ /* 0x0022a400080011ff */
[----:B--2---:R-:W-:Y:S05]  /*a3f0*/  @!P0 NANOSLEEP.SYNCS 0x989680 ;  /* 0x009896800000895d */ /* 0x004fea0003900000 */
[----:B------:R-:W2:Y:S02]  /*a400*/  @!P0 SYNCS.PHASECHK.TRANS64 P0, [R3+URZ+0x120], R0 ;  /* 0x00012000030085a7 */ /* 0x000ea400080010ff */
[----:B--2---:R-:W-:Y:S05]  /*a410*/  @!P0 BRA `(.L_x_111) ;  /* 0xfffffffc00f08947 */ /* 0x004fea000383ffff */
[----:B------:R-:W-:Y:S05]  /*a420*/  BRA `(.L_x_223) ;  /* 0xffffffbc00587947 */ /* 0x000fea000383ffff */
.L_x_122:
[----:B-1----:R-:W-:Y:S04]  /*a430*/  MOV R2, UR43 ;  /* 0x0000002b00027c02 */ /* 0x002fe80008000f00 */
[----:B------:R1:W2:Y:S03]  /*a440*/  SYNCS.PHASECHK.TRANS64.TRYWAIT P1, [R2+URZ+0xd0], R3 ;  /* 0x0000d003020075a7 */ /* 0x0002a600080211ff */
[----:B--2---:R-:W-:Y:S05]  /*a450*/  @!P1 NANOSLEEP.SYNCS 0x989680 ;  /* 0x009896800000995d */ /* 0x004fea0003900000 */
[----:B------:R-:W2:Y:S02]  /*a460*/  @!P1 SYNCS.PHASECHK.TRANS64 P1, [R2+URZ+0xd0], R3 ;  /* 0x0000d003020095a7 */ /* 0x000ea400080210ff */
[----:B--2---:R-:W-:Y:S05]  /*a470*/  @!P1 BRA `(.L_x_122) ;  /* 0xfffffffc00ec9947 */ /* 0x004fea000383ffff */
[----:B------:R-:W-:Y:S05]  /*a480*/  BRA `(.L_x_121) ;  /* 0xffffffc800c47947 */ /* 0x000fea000383ffff */
.L_x_124:
[----:B-1----:R1:W4:Y:S02]  /*a490*/  SYNCS.PHASECHK.TRANS64.TRYWAIT P0, [R53+URZ+0x140], R0 ;  /* 0x00014000350075a7 */ /* 0x00232400080011ff */
[----:B----4-:R-:W-:Y:S05]  /*a4a0*/  @!P0 NANOSLEEP.SYNCS 0x989680 ;  /* 0x009896800000895d */ /* 0x010fea0003900000 */
[----:B------:R-:W4:Y:S02]  /*a4b0*/  @!P0 SYNCS.PHASECHK.TRANS64 P0, [R53+URZ+0x140], R0 ;  /* 0x00014000350085a7 */ /* 0x000f2400080010ff */
[----:B----4-:R-:W-:Y:S05]  /*a4c0*/  @!P0 BRA `(.L_x_124) ;  /* 0xfffffffc00f08947 */ /* 0x010fea000383ffff */
[----:B------:R-:W-:Y:S05]  /*a4d0*/  BRA `(.L_x_123) ;  /* 0xffffffc800e47947 */ /* 0x000fea000383ffff */
.L_x_133:
[----:B--2---:R2:W3:Y:S02]  /*a4e0*/  SYNCS.PHASECHK.TRANS64.TRYWAIT P0, [R2+URZ+0xd0], R0 ;  /* 0x0000d000020075a7 */ /* 0x0044e400080011ff */
[----:B---3--:R-:W-:Y:S05]  /*a4f0*/  @!P0 NANOSLEEP.SYNCS 0x989680 ;  /* 0x009896800000895d */ /* 0x008fea0003900000 */
[----:B------:R-:W3:Y:S02]  /*a500*/  @!P0 SYNCS.PHASECHK.TRANS64 P0, [R2+URZ+0xd0], R0 ;  /* 0x0000d000020085a7 */ /* 0x000ee400080010ff */
[----:B---3--:R-:W-:Y:S05]  /*a510*/  @!P0 BRA `(.L_x_133) ;  /* 0xfffffffc00f08947 */ /* 0x008fea000383ffff */
[----:B------:R-:W-:Y:S05]  /*a520*/  BRA `(.L_x_132) ;  /* 0xffffffd000f47947 */ /* 0x000fea000383ffff */
.L_x_141:
[----:B--2---:R2:W3:Y:S02]  /*a530*/  SYNCS.PHASECHK.TRANS64.TRYWAIT P0, [R2+URZ+0xd0], R4 ;  /* 0x0000d004020075a7 */ /* 0x0044e400080011ff */
[----:B---3--:R-:W-:Y:S05]  /*a540*/  @!P0 NANOSLEEP.SYNCS 0x989680 ;  /* 0x009896800000895d */ /* 0x008fea0003900000 */
[----:B------:R-:W3:Y:S02]  /*a550*/  @!P0 SYNCS.PHASECHK.TRANS64 P0, [R2+URZ+0xd0], R4 ;  /* 0x0000d004020085a7 */ /* 0x000ee400080010ff */
[----:B---3--:R-:W-:Y:S05]  /*a560*/  @!P0 BRA `(.L_x_141) ;  /* 0xfffffffc00f08947 */ /* 0x008fea000383ffff */
[----:B------:R-:W-:Y:S05]  /*a570*/  BRA `(.L_x_140) ;  /* 0xffffffdc00147947 */ /* 0x000fea000383ffff */
.L_x_149:
[----:B--2---:R2:W3:Y:S02]  /*a580*/  SYNCS.PHASECHK.TRANS64.TRYWAIT P0, [R3+URZ+0xd0], R0 ;  /* 0x0000d000030075a7 */ /* 0x0044e400080011ff */
[----:B---3--:R-:W-:Y:S05]  /*a590*/  @!P0 NANOSLEEP.SYNCS 0x989680 ;  /* 0x009896800000895d */ /* 0x008fea0003900000 */
[----:B------:R-:W3:Y:S02]  /*a5a0*/  @!P0 SYNCS.PHASECHK.TRANS64 P0, [R3+URZ+0xd0], R0 ;  /* 0x0000d000030085a7 */ /* 0x000ee400080010ff */
[----:B---3--:R-:W-:Y:S05]  /*a5b0*/  @!P0 BRA `(.L_x_149) ;  /* 0xfffffffc00f08947 */ /* 0x008fea000383ffff */
[----:B------:R-:W-:Y:S05]  /*a5c0*/  BRA `(.L_x_148) ;  /* 0xffffffe400347947 */ /* 0x000fea000383ffff */
        .weak           $__internal_0_$__cuda_sm10x_tcgen05_guardrail_trap_col_being_dealloced_not_returned_by_alloc
        .type           $__internal_0_$__cuda_sm10x_tcgen05_guardrail_trap_col_being_dealloced_not_returned_by_alloc,@function
        .size           $__internal_0_$__cuda_sm10x_tcgen05_guardrail_trap_col_being_dealloced_not_returned_by_alloc,($__internal_1_$__cuda_sm10x_tcgen05_guardrail_trap_phase_invalid_during_alloc - $__internal_0_$__cuda_sm10x_tcgen05_guardrail_trap_col_being_dealloced_not_returned_by_alloc)
$__internal_0_$__cuda_sm10x_tcgen05_guardrail_trap_col_being_dealloced_not_returned_by_alloc:
[----:B------:R-:W-:Y:S05]  /*a5d0*/  BPT.TRAP 0x1 ;  /* 0x000000040000795c */ /* 0x000fea0000300000 */
[----:B------:R-:W-:-:S04]  /*a5e0*/  HFMA2 R3, -RZ, RZ, 0, 0 ;  /* 0x00000000ff037431 */ /* 0x000fc800000001ff */
[----:B------:R-:W-:Y:S05]  /*a5f0*/  RET.REL.NODEC R2 `(_ZN7cutlass13device_kernelINS_4gemm6kernel13GemmUniversalIN4cute5tupleIJiiiiEEENS1_10collective13CollectiveMmaINS1_35MainloopSm100TmaUmmaWarpSpecializedILi13ELi2ELi4ENS5_IJNS4_1CILi8EEENSA_ILi1EEESC_EEEEENS5_IJNSA_ILi128EEESF_NSA_ILi64EEEEEENS_6half_tENS5_IJlSC_lEEESI_SJ_NS4_8TiledMMAINS4_8MMA_AtomIJNS4_26SM100_MMA_F16BF16_2x1SM_SSISI_SI_fLi128ELi128ELNS4_4UMMA5MajorE0ELSO_0ELNSN_7ScaleInE0ELSP_0EEEEEENS4_6LayoutINS5_IJSC_SC_SC_EEENS5_IJNSA_ILi0EEESU_SU_EEEEENS5_IJNS4_10UnderscoreESX_SX_EEEEENS4_18SM100_TMA_2SM_LOADENS4_14ComposedLayoutINS4_7SwizzleILi3ELi4ELi3EEENS4_18smem_ptr_flag_bitsILi16EEENSS_INS5_IJSB_SG_EEENS5_IJSG_SC_EEEEEEEvNS4_8identityENS4_28SM100_TMA_2SM_LOAD_MULTICASTES19_vS1A_EENS_8epilogue10collective18CollectiveEpilogueINS1D_23Sm100TmaWarpSpecializedILi4ELi2ELi16ELb1ELb0EEEJNS5_IJSG_SF_SG_EEENS5_IJNSS_ISG_SC_EENSS_INS5_IJNSA_ILi16EEENSA_ILi2EEEEEENS5_IJSC_SG_EEEEEEEESI_SJ_SI_SJ_NS1D_6fusion15FusionCallbacksIS1H_NS1Q_17LinearCombinationISI_fSI_fLNS_15FloatRoundStyleE2EEES1I_S1P_JEEENS4_5SM1004TMEM4LOAD26SM100_TMEM_LOAD_32dp32b16xENS4_13SM90_TMA_LOADENS11_INS12_ILi1ELi4ELi3EEES15_NSS_INS5_IJSB_S1K_EEENS5_IJS1K_SC_EEEEEEENS4_39AutoVectorizingCopyWithAssumedAlignmentILi128EEENS4_14SM90_TMA_STOREES25_S27_S27_EEEvvEEEEvNT_6ParamsE) ;  /* 0xffffff5802807950 */ /* 0x000fea0003c3ffff */
        .weak           $__internal_1_$__cuda_sm10x_tcgen05_guardrail_trap_phase_invalid_during_alloc
        .type           $__internal_1_$__cuda_sm10x_tcgen05_guardrail_trap_phase_invalid_during_alloc,@function
        .size           $__internal_1_$__cuda_sm10x_tcgen05_guardrail_trap_phase_invalid_during_alloc,($__internal_2_$__cuda_sm10x_tcgen05_guardrail_trap_unallocated_columns_being_dealloced - $__internal_1_$__cuda_sm10x_tcgen05_guardrail_trap_phase_invalid_during_alloc)
$__internal_1_$__cuda_sm10x_tcgen05_guardrail_trap_phase_invalid_during_alloc:
[----:B------:R-:W-:Y:S05]  /*a600*/  BPT.TRAP 0x1 ;  /* 0x000000040000795c */ /* 0x000fea0000300000 */
[----:B------:R-:W-:-:S04]  /*a610*/  MOV R5, 0x0 ;  /* 0x0000000000057802 */ /* 0x000fc80000000f00 */
[----:B------:R-:W-:Y:S05]  /*a620*/  RET.REL.NODEC R4 `(_ZN7cutlass13device_kernelINS_4gemm6kernel13GemmUniversalIN4cute5tupleIJiiiiEEENS1_10collective13CollectiveMmaINS1_35MainloopSm100TmaUmmaWarpSpecializedILi13ELi2ELi4ENS5_IJNS4_1CILi8EEENSA_ILi1EEESC_EEEEENS5_IJNSA_ILi128EEESF_NSA_ILi64EEEEEENS_6half_tENS5_IJlSC_lEEESI_SJ_NS4_8TiledMMAINS4_8MMA_AtomIJNS4_26SM100_MMA_F16BF16_2x1SM_SSISI_SI_fLi128ELi128ELNS4_4UMMA5MajorE0ELSO_0ELNSN_7ScaleInE0ELSP_0EEEEEENS4_6LayoutINS5_IJSC_SC_SC_EEENS5_IJNSA_ILi0EEESU_SU_EEEEENS5_IJNS4_10UnderscoreESX_SX_EEEEENS4_18SM100_TMA_2SM_LOADENS4_14ComposedLayoutINS4_7SwizzleILi3ELi4ELi3EEENS4_18smem_ptr_flag_bitsILi16EEENSS_INS5_IJSB_SG_EEENS5_IJSG_SC_EEEEEEEvNS4_8identityENS4_28SM100_TMA_2SM_LOAD_MULTICASTES19_vS1A_EENS_8epilogue10collective18CollectiveEpilogueINS1D_23Sm100TmaWarpSpecializedILi4ELi2ELi16ELb1ELb0EEEJNS5_IJSG_SF_SG_EEENS5_IJNSS_ISG_SC_EENSS_INS5_IJNSA_ILi16EEENSA_ILi2EEEEEENS5_IJSC_SG_EEEEEEEESI_SJ_SI_SJ_NS1D_6fusion15FusionCallbacksIS1H_NS1Q_17LinearCombinationISI_fSI_fLNS_15FloatRoundStyleE2EEES1I_S1P_JEEENS4_5SM1004TMEM4LOAD26SM100_TMEM_LOAD_32dp32b16xENS4_13SM90_TMA_LOADENS11_INS12_ILi1ELi4ELi3EEES15_NSS_INS5_IJSB_S1K_EEENS5_IJS1K_SC_EEEEEEENS4_39AutoVectorizingCopyWithAssumedAlignmentILi128EEENS4_14SM90_TMA_STOREES25_S27_S27_EEEvvEEEEvNT_6ParamsE) ;  /* 0xffffff5804747950 */ /* 0x000fea0003c3ffff */
        .weak           $__internal_2_$__cuda_sm10x_tcgen05_guardrail_trap_unallocated_columns_being_dealloced
        .type           $__internal_2_$__cuda_sm10x_tcgen05_guardrail_trap_unallocated_columns_being_dealloced,@function
        .size           $__internal_2_$__cuda_sm10x_tcgen05_guardrail_trap_unallocated_columns_being_dealloced,(.L_x_225 - $__internal_2_$__cuda_sm10x_tcgen05_guardrail_trap_unallocated_columns_being_dealloced)
$__internal_2_$__cuda_sm10x_tcgen05_guardrail_trap_unallocated_columns_being_dealloced:
[----:B------:R-:W-:Y:S05]  /*a630*/  BPT.TRAP 0x1 ;  /* 0x000000040000795c */ /* 0x000fea0000300000 */
[----:B------:R-:W-:-:S04]  /*a640*/  HFMA2 R3, -RZ, RZ, 0, 0 ;  /* 0x00000000ff037431 */ /* 0x000fc800000001ff */
[----:B------:R-:W-:Y:S05]  /*a650*/  RET.REL.NODEC R2 `(_ZN7cutlass13device_kernelINS_4gemm6kernel13GemmUniversalIN4cute5tupleIJiiiiEEENS1_10collective13CollectiveMmaINS1_35MainloopSm100TmaUmmaWarpSpecializedILi13ELi2ELi4ENS5_IJNS4_1CILi8EEENSA_ILi1EEESC_EEEEENS5_IJNSA_ILi128EEESF_NSA_ILi64EEEEEENS_6half_tENS5_IJlSC_lEEESI_SJ_NS4_8TiledMMAINS4_8MMA_AtomIJNS4_26SM100_MMA_F16BF16_2x1SM_SSISI_SI_fLi128ELi128ELNS4_4UMMA5MajorE0ELSO_0ELNSN_7ScaleInE0ELSP_0EEEEEENS4_6LayoutINS5_IJSC_SC_SC_EEENS5_IJNSA_ILi0EEESU_SU_EEEEENS5_IJNS4_10UnderscoreESX_SX_EEEEENS4_18SM100_TMA_2SM_LOADENS4_14ComposedLayoutINS4_7SwizzleILi3ELi4ELi3EEENS4_18smem_ptr_flag_bitsILi16EEENSS_INS5_IJSB_SG_EEENS5_IJSG_SC_EEEEEEEvNS4_8identityENS4_28SM100_TMA_2SM_LOAD_MULTICASTES19_vS1A_EENS_8epilogue10collective18CollectiveEpilogueINS1D_23Sm100TmaWarpSpecializedILi4ELi2ELi16ELb1ELb0EEEJNS5_IJSG_SF_SG_EEENS5_IJNSS_ISG_SC_EENSS_INS5_IJNSA_ILi16EEENSA_ILi2EEEEEENS5_IJSC_SG_EEEEEEEESI_SJ_SI_SJ_NS1D_6fusion15FusionCallbacksIS1H_NS1Q_17LinearCombinationISI_fSI_fLNS_15FloatRoundStyleE2EEES1I_S1P_JEEENS4_5SM1004TMEM4LOAD26SM100_TMEM_LOAD_32dp32b16xENS4_13SM90_TMA_LOADENS11_INS12_ILi1ELi4ELi3EEES15_NSS_INS5_IJSB_S1K_EEENS5_IJS1K_SC_EEEEEEENS4_39AutoVectorizingCopyWithAssumedAlignmentILi128EEENS4_14SM90_TMA_STOREES25_S27_S27_EEEvvEEEEvNT_6ParamsE) ;  /* 0xffffff5802687950 */ /* 0x000fea0003c3ffff */
.L_x_224:
[----:B------:R-:W-:-:S00]  /*a660*/  BRA `(.L_x_224) ;  /* 0xfffffffc00fc7947 */ /* 0x000fc0000383ffff */
[----:B------:R-:W-:-:S00]  /*a670*/  NOP ;  /* 0x0000000000007918 */ /* 0x000fc00000000000 */
        /* <DEDUP_REMOVED lines=8> */
.L_x_225:


//--------------------- .nv.global.init           --------------------------
	.section	.nv.global.init,"aw",@progbits
.nv.global.init:
	.type		$str$27,@object
	.size		$str$27,($str$28 - $str$27)
$str$27:
        /*0000*/ 	.byte	0x28, 0x61, 0x64, 0x64, 0x72, 0x65, 0x73, 0x73, 0x20, 0x26, 0x20, 0x6d, 0x61, 0x73, 0x6b, 0x29
        /*0010*/ 	.byte	0x20, 0x3d, 0x3d, 0x20, 0x30, 0x00
	.type		$str$28,@object
	.size		$str$28,($str$26 - $str$28)
$str$28:
        /*0016*/ 	.byte	0x2f, 0x74, 0x6d, 0x70, 0x2f, 0x63, 0x75, 0x74, 0x6c, 0x61, 0x73, 0x73, 0x5f, 0x73, 0x77, 0x65
        /*0026*/ 	.byte	0x65, 0x70, 0x5f, 0x73, 0x72, 0x63, 0x2f, 0x69, 0x6e, 0x63, 0x6c, 0x75, 0x64, 0x65, 0x2f, 0x63
        /*0036*/ 	.byte	0x75, 0x74, 0x65, 0x2f, 0x70, 0x6f, 0x69, 0x6e, 0x74, 0x65, 0x72, 0x5f, 0x66, 0x6c, 0x61, 0x67
        /*0046*/ 	.byte	0x67, 0x65, 0x64, 0x2e, 0x68, 0x70, 0x70, 0x00
	.type		$str$26,@object
	.size		$str$26,($str$25 - $str$26)
$str$26:
        /*004e*/ 	.byte	0x2f, 0x74, 0x6d, 0x70, 0x2f, 0x63, 0x75, 0x74, 0x6c, 0x61, 0x73, 0x73, 0x5f, 0x73, 0x77, 0x65
        /*005e*/ 	.byte	0x65, 0x70, 0x5f, 0x73, 0x72, 0x63, 0x2f, 0x69, 0x6e, 0x63, 0x6c, 0x75, 0x64, 0x65, 0x2f, 0x63
        /*006e*/ 	.byte	0x75, 0x74, 0x65, 0x2f, 0x61, 0x74, 0x6f, 0x6d, 0x2f, 0x63, 0x6f, 0x70, 0x79, 0x5f, 0x74, 0x72
        /*007e*/ 	.byte	0x61, 0x69, 0x74, 0x73, 0x5f, 0x73, 0x6d, 0x31, 0x30, 0x30, 0x2e, 0x68, 0x70, 0x70, 0x00
	.type		$str$25,@object
	.size		$str$25,(__unnamed_1 - $str$25)
$str$25:
        /*008d*/ 	.byte	0x28, 0x28, 0x75, 0x69, 0x6e, 0x74, 0x33, 0x32, 0x5f, 0x74, 0x28, 0x74, 0x68, 0x72, 0x65, 0x61
        /*009d*/ 	.byte	0x64, 0x49, 0x64, 0x78, 0x2e, 0x78, 0x29, 0x20, 0x2f, 0x20, 0x33, 0x32, 0x29, 0x20, 0x25, 0x20
        /*00ad*/ 	.byte	0x34, 0x29, 0x20, 0x3d, 0x3d, 0x20, 0x28, 0x28, 0x28, 0x74, 0x6d, 0x65, 0x6d, 0x5f, 0x61, 0x64
        /*00bd*/ 	.byte	0x64, 0x72, 0x20, 0x3e, 0x3e, 0x20, 0x31, 0x36, 0x29, 0x20, 0x2f, 0x20, 0x33, 0x32, 0x29, 0x20
        /*00cd*/ 	.byte	0x25, 0x20, 0x34, 0x29, 0x00
	.type		__unnamed_1,@object
	.size		__unnamed_1,(__unnamed_2 - __unnamed_1)
__unnamed_1:
        /*00d2*/ 	.byte	0x61, 0x75, 0x74, 0x6f, 0x20, 0x63, 0x75, 0x74, 0x65, 0x3a, 0x3a, 0x61, 0x73, 0x5f, 0x70, 0x6f
        /* <DEDUP_REMOVED lines=24> */
        /*0262*/ 	.byte	0x34, 0x38, 0x3e, 0x3e, 0x3e, 0x3e, 0x5d, 0x00
	.type		__unnamed_2,@object
	.size		__unnamed_2,(.L_2 - __unnamed_2)
__unnamed_2:
        /* <DEDUP_REMOVED lines=40> */
        /*04ea*/ 	.byte	0x3a, 0x3a, 0x43, 0x3c, 0x30, 0x3e, 0x3e, 0x3e, 0x3e, 0x5d, 0x00
.L_2:


//--------------------- .nv.shared._ZN7cutlass13device_kernelINS_4gemm6kernel13GemmUniversalIN4cute5tupleIJiiiiEEENS1_10collective13CollectiveMmaINS1_35MainloopSm100TmaUmmaWarpSpecializedILi13ELi2ELi4ENS5_IJNS4_1CILi8EEENSA_ILi1EEESC_EEEEENS5_IJNSA_ILi128EEESF_NSA_ILi64EEEEEENS_6half_tENS5_IJlSC_lEEESI_SJ_NS4_8TiledMMAINS4_8MMA_AtomIJNS4_26SM100_MMA_F16BF16_2x1SM_SSISI_SI_fLi128ELi128ELNS4_4UMMA5MajorE0ELSO_0ELNSN_7ScaleInE0ELSP_0EEEEEENS4_6LayoutINS5_IJSC_SC_SC_EEENS5_IJNSA_ILi0EEESU_SU_EEEEENS5_IJNS4_10UnderscoreESX_SX_EEEEENS4_18SM100_TMA_2SM_LOADENS4_14ComposedLayoutINS4_7SwizzleILi3ELi4ELi3EEENS4_18smem_ptr_flag_bitsILi16EEENSS_INS5_IJSB_SG_EEENS5_IJSG_SC_EEEEEEEvNS4_8identityENS4_28SM100_TMA_2SM_LOAD_MULTICASTES19_vS1A_EENS_8epilogue10collective18CollectiveEpilogueINS1D_23Sm100TmaWarpSpecializedILi4ELi2ELi16ELb1ELb0EEEJNS5_IJSG_SF_SG_EEENS5_IJNSS_ISG_SC_EENSS_INS5_IJNSA_ILi16EEENSA_ILi2EEEEEENS5_IJSC_SG_EEEEEEEESI_SJ_SI_SJ_NS1D_6fusion15FusionCallbacksIS1H_NS1Q_17LinearCombinationISI_fSI_fLNS_15FloatRoundStyleE2EEES1I_S1P_JEEENS4_5SM1004TMEM4LOAD26SM100_TMEM_LOAD_32dp32b16xENS4_13SM90_TMA_LOADENS11_INS12_ILi1ELi4ELi3EEES15_NSS_INS5_IJSB_S1K_EEENS5_IJS1K_SC_EEEEEEENS4_39AutoVectorizingCopyWithAssumedAlignmentILi128EEENS4_14SM90_TMA_STOREES25_S27_S27_EEEvvEEEEvNT_6ParamsE --------------------------
	.section	.nv.shared._ZN7cutlass13device_kernelINS_4gemm6kernel13GemmUniversalIN4cute5tupleIJiiiiEEENS1_10collective13CollectiveMmaINS1_35MainloopSm100TmaUmmaWarpSpecializedILi13ELi2ELi4ENS5_IJNS4_1CILi8EEENSA_ILi1EEESC_EEEEENS5_IJNSA_ILi128EEESF_NSA_ILi64EEEEEENS_6half_tENS5_IJlSC_lEEESI_SJ_NS4_8TiledMMAINS4_8MMA_AtomIJNS4_26SM100_MMA_F16BF16_2x1SM_SSISI_SI_fLi128ELi128ELNS4_4UMMA5MajorE0ELSO_0ELNSN_7ScaleInE0ELSP_0EEEEEENS4_6LayoutINS5_IJSC_SC_SC_EEENS5_IJNSA_ILi0EEESU_SU_EEEEENS5_IJNS4_10UnderscoreESX_SX_EEEEENS4_18SM100_TMA_2SM_LOADENS4_14ComposedLayoutINS4_7SwizzleILi3ELi4ELi3EEENS4_18smem_ptr_flag_bitsILi16EEENSS_INS5_IJSB_SG_EEENS5_IJSG_SC_EEEEEEEvNS4_8identityENS4_28SM100_TMA_2SM_LOAD_MULTICASTES19_vS1A_EENS_8epilogue10collective18CollectiveEpilogueINS1D_23Sm100TmaWarpSpecializedILi4ELi2ELi16ELb1ELb0EEEJNS5_IJSG_SF_SG_EEENS5_IJNSS_ISG_SC_EENSS_INS5_IJNSA_ILi16EEENSA_ILi2EEEEEENS5_IJSC_SG_EEEEEEEESI_SJ_SI_SJ_NS1D_6fusion15FusionCallbacksIS1H_NS1Q_17LinearCombinationISI_fSI_fLNS_15FloatRoundStyleE2EEES1I_S1P_JEEENS4_5SM1004TMEM4LOAD26SM100_TMEM_LOAD_32dp32b16xENS4_13SM90_TMA_LOADENS11_INS12_ILi1ELi4ELi3EEES15_NSS_INS5_IJSB_S1K_EEENS5_IJS1K_SC_EEEEEEENS4_39AutoVectorizingCopyWithAssumedAlignmentILi128EEENS4_14SM90_TMA_STOREES25_S27_S27_EEEvvEEEEvNT_6ParamsE,"aw",@nobits
	.sectionflags	@""
	.align	16
	.zero		1024


//--------------------- .nv.shared.reserved.0     --------------------------
	.section	.nv.shared.reserved.0,"aw",@nobits
	.weak		__nv_reservedSMEM_offset_0_alias
	.size		__nv_reservedSMEM_offset_0_alias, 0, 64
	.other		__nv_reservedSMEM_offset_0_alias,@"STO_CUDA_RESERVED_SHARED STV_DEFAULT"
__nv_reservedSMEM_offset_0_alias:
	.zero		0
.nv.shared.reserved.0:
	.zero		64
	.weak		__nv_reservedSMEM_tcgen05_partition
	.type		__nv_reservedSMEM_tcgen05_partition,@object
	.size		__nv_reservedSMEM_tcgen05_partition,(.L_0 - __nv_reservedSMEM_tcgen05_partition)
__nv_reservedSMEM_tcgen05_partition:
	.zero		32
.L_0:


//--------------------- .nv.global                --------------------------
	.section	.nv.global,"aw",@nobits
.nv.global:
	.type		_ZN40_INTERNAL_9881018e_4_k_cu_80bc52f5_320644cute1_E,@object
	.size		_ZN40_INTERNAL_9881018e_4_k_cu_80bc52f5_320644cute1_E,(_ZN40_INTERNAL_9881018e_4_k_cu_80bc52f5_320644cuda3std3__45__cpo6cbeginE - _ZN40_INTERNAL_9881018e_4_k_cu_80bc52f5_320644cute1_E)
_ZN40_INTERNAL_9881018e_4_k_cu_80bc52f5_320644cute1_E:
	.zero		1
	.type		_ZN40_INTERNAL_9881018e_4_k_cu_80bc52f5_320644cuda3std3__45__cpo6cbeginE,@object
	.size		_ZN40_INTERNAL_9881018e_4_k_cu_80bc52f5_320644cuda3std3__45__cpo6cbeginE,(_ZN40_INTERNAL_9881018e_4_k_cu_80bc52f5_320644cuda3std3__48in_placeE - _ZN40_INTERNAL_9881018e_4_k_cu_80bc52f5_320644cuda3std3__45__cpo6cbeginE)
_ZN40_INTERNAL_9881018e_4_k_cu_80bc52f5_320644cuda3std3__45__cpo6cbeginE:
	.zero		1
	.type		_ZN40_INTERNAL_9881018e_4_k_cu_80bc52f5_320644cuda3std3__48in_placeE,@object
	.size		_ZN40_INTERNAL_9881018e_4_k_cu_80bc52f5_320644cuda3std3__48in_placeE,(_ZN40_INTERNAL_9881018e_4_k_cu_80bc52f5_320644cuda3std6ranges3__45__cpo9iter_moveE - _ZN40_INTERNAL_9881018e_4_k_cu_80bc52f5_320644cuda3std3__48in_placeE)
_ZN40_INTERNAL_9881018e_4_k_cu_80bc52f5_320644cuda3std3__48in_placeE:
	.zero		1
	.type		_ZN40_INTERNAL_9881018e_4_k_cu_80bc52f5_320644cuda3std6ranges3__45__cpo9iter_moveE,@object
	.size		_ZN40_INTERNAL_9881018e_4_k_cu_80bc52f5_320644cuda3std6ranges3__45__cpo9iter_moveE,(_ZN40_INTERNAL_9881018e_4_k_cu_80bc52f5_320644cuda3std3__45__cpo5beginE - _ZN40_INTERNAL_9881018e_4_k_cu_80bc52f5_320644cuda3std6ranges3__45__cpo9iter_moveE)
_ZN40_INTERNAL_9881018e_4_k_cu_80bc52f5_320644cuda3std6ranges3__45__cpo9iter_moveE:
	.zero		1
	.type		_ZN40_INTERNAL_9881018e_4_k_cu_80bc52f5_320644cuda3std3__45__cpo5beginE,@object
	.size		_ZN40_INTERNAL_9881018e_4_k_cu_80bc52f5_320644cuda3std3__45__cpo5beginE,(_ZN40_INTERNAL_9881018e_4_k_cu_80bc52f5_320644cuda3std3__442_GLOBAL__N__9881018e_4_k_cu_80bc52f5_320646ignoreE - _ZN40_INTERNAL_9881018e_4_k_cu_80bc52f5_320644cuda3std3__45__cpo5beginE)
_ZN40_INTERNAL_9881018e_4_k_cu_80bc52f5_320644cuda3std3__45__cpo5beginE:
	.zero		1
	.type		_ZN40_INTERNAL_9881018e_4_k_cu_80bc52f5_320644cuda3std3__442_GLOBAL__N__9881018e_4_k_cu_80bc52f5_320646ignoreE,@object
	.size		_ZN40_INTERNAL_9881018e_4_k_cu_80bc52f5_320644cuda3std3__442_GLOBAL__N__9881018e_4_k_cu_80bc52f5_320646ignoreE,(_ZN40_INTERNAL_9881018e_4_k_cu_80bc52f5_320644cute7productE - _ZN40_INTERNAL_9881018e_4_k_cu_80bc52f5_320644cuda3std3__442_GLOBAL__N__9881018e_4_k_cu_80bc52f5_320646ignoreE)
_ZN40_INTERNAL_9881018e_4_k_cu_80bc52f5_320644cuda3std3__442_GLOBAL__N__9881018e_4_k_cu_80bc52f5_320646ignoreE:
	.zero		1
	.type		_ZN40_INTERNAL_9881018e_4_k_cu_80bc52f5_320644cute7productE,@object
	.size		_ZN40_INTERNAL_9881018e_4_k_cu_80bc52f5_320644cute7productE,(_ZN40_INTERNAL_9881018e_4_k_cu_80bc52f5_320644cuda3std3__45__cpo3endE - _ZN40_INTERNAL_9881018e_4_k_cu_80bc52f5_320644cute7productE)
_ZN40_INTERNAL_9881018e_4_k_cu_80bc52f5_320644cute7productE:
	.zero		1
	.type		_ZN40_INTERNAL_9881018e_4_k_cu_80bc52f5_320644cuda3std3__45__cpo3endE,@object
	.size		_ZN40_INTERNAL_9881018e_4_k_cu_80bc52f5_320644cuda3std3__45__cpo3endE,(_ZN40_INTERNAL_9881018e_4_k_cu_80bc52f5_320644cuda3std3__419piecewise_constructE - _ZN40_INTERNAL_9881018e_4_k_cu_80bc52f5_320644cuda3std3__45__cpo3endE)
_ZN40_INTERNAL_9881018e_4_k_cu_80bc52f5_320644cuda3std3__45__cpo3endE:
	.zero		1
	.type		_ZN40_INTERNAL_9881018e_4_k_cu_80bc52f5_320644cuda3std3__419piecewise_constructE,@object
	.size		_ZN40_INTERNAL_9881018e_4_k_cu_80bc52f5_320644cuda3std3__419piecewise_constructE,(_ZN40_INTERNAL_9881018e_4_k_cu_80bc52f5_320644cuda3std3__45__cpo4cendE - _ZN40_INTERNAL_9881018e_4_k_cu_80bc52f5_320644cuda3std3__419piecewise_constructE)
_ZN40_INTERNAL_9881018e_4_k_cu_80bc52f5_320644cuda3std3__419piecewise_constructE:
	.zero		1
	.type		_ZN40_INTERNAL_9881018e_4_k_cu_80bc52f5_320644cuda3std3__45__cpo4cendE,@object
	.size		_ZN40_INTERNAL_9881018e_4_k_cu_80bc52f5_320644cuda3std3__45__cpo4cendE,(_ZN40_INTERNAL_9881018e_4_k_cu_80bc52f5_320644cuda3std6ranges3__45__cpo4swapE - _ZN40_INTERNAL_9881018e_4_k_cu_80bc52f5_320644cuda3std3__45__cpo4cendE)
_ZN40_INTERNAL_9881018e_4_k_cu_80bc52f5_320644cuda3std3__45__cpo4cendE:
	.zero		1
	.type		_ZN40_INTERNAL_9881018e_4_k_cu_80bc52f5_320644cuda3std6ranges3__45__cpo4swapE,@object
	.size		_ZN40_INTERNAL_9881018e_4_k_cu_80bc52f5_320644cuda3std6ranges3__45__cpo4swapE,(.L_10 - _ZN40_INTERNAL_9881018e_4_k_cu_80bc52f5_320644cuda3std6ranges3__45__cpo4swapE)
_ZN40_INTERNAL_9881018e_4_k_cu_80bc52f5_320644cuda3std6ranges3__45__cpo4swapE:
	.zero		1
.L_10:


//--------------------- .nv.constant0._ZN7cutlass13device_kernelINS_4gemm6kernel13GemmUniversalIN4cute5tupleIJiiiiEEENS1_10collective13CollectiveMmaINS1_35MainloopSm100TmaUmmaWarpSpecializedILi13ELi2ELi4ENS5_IJNS4_1CILi8EEENSA_ILi1EEESC_EEEEENS5_IJNSA_ILi128EEESF_NSA_ILi64EEEEEENS_6half_tENS5_IJlSC_lEEESI_SJ_NS4_8TiledMMAINS4_8MMA_AtomIJNS4_26SM100_MMA_F16BF16_2x1SM_SSISI_SI_fLi128ELi128ELNS4_4UMMA5MajorE0ELSO_0ELNSN_7ScaleInE0ELSP_0EEEEEENS4_6LayoutINS5_IJSC_SC_SC_EEENS5_IJNSA_ILi0EEESU_SU_EEEEENS5_IJNS4_10UnderscoreESX_SX_EEEEENS4_18SM100_TMA_2SM_LOADENS4_14ComposedLayoutINS4_7SwizzleILi3ELi4ELi3EEENS4_18smem_ptr_flag_bitsILi16EEENSS_INS5_IJSB_SG_EEENS5_IJSG_SC_EEEEEEEvNS4_8identityENS4_28SM100_TMA_2SM_LOAD_MULTICASTES19_vS1A_EENS_8epilogue10collective18CollectiveEpilogueINS1D_23Sm100TmaWarpSpecializedILi4ELi2ELi16ELb1ELb0EEEJNS5_IJSG_SF_SG_EEENS5_IJNSS_ISG_SC_EENSS_INS5_IJNSA_ILi16EEENSA_ILi2EEEEEENS5_IJSC_SG_EEEEEEEESI_SJ_SI_SJ_NS1D_6fusion15FusionCallbacksIS1H_NS1Q_17LinearCombinationISI_fSI_fLNS_15FloatRoundStyleE2EEES1I_S1P_JEEENS4_5SM1004TMEM4LOAD26SM100_TMEM_LOAD_32dp32b16xENS4_13SM90_TMA_LOADENS11_INS12_ILi1ELi4ELi3EEES15_NSS_INS5_IJSB_S1K_EEENS5_IJS1K_SC_EEEEEEENS4_39AutoVectorizingCopyWithAssumedAlignmentILi128EEENS4_14SM90_TMA_STOREES25_S27_S27_EEEvvEEEEvNT_6ParamsE --------------------------
	.section	.nv.constant0._ZN7cutlass13device_kernelINS_4gemm6kernel13GemmUniversalIN4cute5tupleIJiiiiEEENS1_10collective13CollectiveMmaINS1_35MainloopSm100TmaUmmaWarpSpecializedILi13ELi2ELi4ENS5_IJNS4_1CILi8EEENSA_ILi1EEESC_EEEEENS5_IJNSA_ILi128EEESF_NSA_ILi64EEEEEENS_6half_tENS5_IJlSC_lEEESI_SJ_NS4_8TiledMMAINS4_8MMA_AtomIJNS4_26SM100_MMA_F16BF16_2x1SM_SSISI_SI_fLi128ELi128ELNS4_4UMMA5MajorE0ELSO_0ELNSN_7ScaleInE0ELSP_0EEEEEENS4_6LayoutINS5_IJSC_SC_SC_EEENS5_IJNSA_ILi0EEESU_SU_EEEEENS5_IJNS4_10UnderscoreESX_SX_EEEEENS4_18SM100_TMA_2SM_LOADENS4_14ComposedLayoutINS4_7SwizzleILi3ELi4ELi3EEENS4_18smem_ptr_flag_bitsILi16EEENSS_INS5_IJSB_SG_EEENS5_IJSG_SC_EEEEEEEvNS4_8identityENS4_28SM100_TMA_2SM_LOAD_MULTICASTES19_vS1A_EENS_8epilogue10collective18CollectiveEpilogueINS1D_23Sm100TmaWarpSpecializedILi4ELi2ELi16ELb1ELb0EEEJNS5_IJSG_SF_SG_EEENS5_IJNSS_ISG_SC_EENSS_INS5_IJNSA_ILi16EEENSA_ILi2EEEEEENS5_IJSC_SG_EEEEEEEESI_SJ_SI_SJ_NS1D_6fusion15FusionCallbacksIS1H_NS1Q_17LinearCombinationISI_fSI_fLNS_15FloatRoundStyleE2EEES1I_S1P_JEEENS4_5SM1004TMEM4LOAD26SM100_TMEM_LOAD_32dp32b16xENS4_13SM90_TMA_LOADENS11_INS12_ILi1ELi4ELi3EEES15_NSS_INS5_IJSB_S1K_EEENS5_IJS1K_SC_EEEEEEENS4_39AutoVectorizingCopyWithAssumedAlignmentILi128EEENS4_14SM90_TMA_STOREES25_S27_S27_EEEvvEEEEvNT_6ParamsE,"a",@progbits
	.sectionflags	@""
	.align	4
.nv.constant0._ZN7cutlass13device_kernelINS_4gemm6kernel13GemmUniversalIN4cute5tupleIJiiiiEEENS1_10collective13CollectiveMmaINS1_35MainloopSm100TmaUmmaWarpSpecializedILi13ELi2ELi4ENS5_IJNS4_1CILi8EEENSA_ILi1EEESC_EEEEENS5_IJNSA_ILi128EEESF_NSA_ILi64EEEEEENS_6half_tENS5_IJlSC_lEEESI_SJ_NS4_8TiledMMAINS4_8MMA_AtomIJNS4_26SM100_MMA_F16BF16_2x1SM_SSISI_SI_fLi128ELi128ELNS4_4UMMA5MajorE0ELSO_0ELNSN_7ScaleInE0ELSP_0EEEEEENS4_6LayoutINS5_IJSC_SC_SC_EEENS5_IJNSA_ILi0EEESU_SU_EEEEENS5_IJNS4_10UnderscoreESX_SX_EEEEENS4_18SM100_TMA_2SM_LOADENS4_14ComposedLayoutINS4_7SwizzleILi3ELi4ELi3EEENS4_18smem_ptr_flag_bitsILi16EEENSS_INS5_IJSB_SG_EEENS5_IJSG_SC_EEEEEEEvNS4_8identityENS4_28SM100_TMA_2SM_LOAD_MULTICASTES19_vS1A_EENS_8epilogue10collective18CollectiveEpilogueINS1D_23Sm100TmaWarpSpecializedILi4ELi2ELi16ELb1ELb0EEEJNS5_IJSG_SF_SG_EEENS5_IJNSS_ISG_SC_EENSS_INS5_IJNSA_ILi16EEENSA_ILi2EEEEEENS5_IJSC_SG_EEEEEEEESI_SJ_SI_SJ_NS1D_6fusion15FusionCallbacksIS1H_NS1Q_17LinearCombinationISI_fSI_fLNS_15FloatRoundStyleE2EEES1I_S1P_JEEENS4_5SM1004TMEM4LOAD26SM100_TMEM_LOAD_32dp32b16xENS4_13SM90_TMA_LOADENS11_INS12_ILi1ELi4ELi3EEES15_NSS_INS5_IJSB_S1K_EEENS5_IJS1K_SC_EEEEEEENS4_39AutoVectorizingCopyWithAssumedAlignmentILi128EEENS4_14SM90_TMA_STOREES25_S27_S27_EEEvvEEEEvNT_6ParamsE:
	.zero		2944


//--------------------- SYMBOLS --------------------------

	.type		.nv.reservedSmem.offset0,@object
	.size		.nv.reservedSmem.offset0,0x4
	.type		.nv.reservedSmem.cap,@object
	.size		.nv.reservedSmem.cap,0x4
	.type		__assertfail,@function
